	.target	sm_100a

	.elftype	@"ET_EXEC"


//--------------------- .note.nv.tkinfo           --------------------------
	.section	.note.nv.tkinfo,"",@"SHT_NOTE"
	.sectionflags	@"SHF_NOTE_NV_TKINFO"
	.tkinfo
        /*0018*/ 	.word	0x00000002
        /*0030*/ 	.string	""
        /*0030*/ 	.string	"ptxas"
        /*0030*/ 	.string	"Cuda compilation tools, release 13.0, V13.0.88"
        /*0030*/ 	.string	"Build cuda_13.0.r13.0/compiler.36424714_0"
        /*0030*/ 	.string	"-arch sm_100a -m 64 "



//--------------------- .note.nv.cuinfo           --------------------------
	.section	.note.nv.cuinfo,"",@"SHT_NOTE"
	.sectionflags	@"SHF_NOTE_NV_CUINFO"
        /*0018*/ 	.short	0x0002
        /*001a*/ 	.short	0x0064
        /*001c*/ 	.short	0x0082
	.zero		2


//--------------------- .nv.info                  --------------------------
	.section	.nv.info,"",@"SHT_CUDA_INFO"
	.align	4


	//----- nvinfo : EIATTR_REGCOUNT
	.align		4
        /*0000*/ 	.byte	0x04, 0x2f
        /*0002*/ 	.short	(.L_19 - .L_18)
	.align		4
.L_18:
        /*0004*/ 	.word	index@(_ZN7cutlass13device_kernelINS_4gemm6kernel13GemmUniversalIN4cute5tupleIJiiiiEEENS1_10collective13CollectiveMmaINS1_35MainloopSm100TmaUmmaWarpSpecializedILi3ELi2ELi4ENS5_IJNS4_1CILi1EEESB_SB_EEEEENS5_IJNSA_ILi64EEESE_NSA_ILi32EEEEEENS_10bfloat16_tENS5_IJlSB_lEEESH_SI_NS4_8TiledMMAINS4_8MMA_AtomIJNS4_20SM100_MMA_F16BF16_SSISH_SH_fLi64ELi64ELNS4_4UMMA5MajorE0ELSN_0ELNSM_7ScaleInE0ELSO_0EEEEEENS4_6LayoutISC_NS5_IJNSA_ILi0EEESS_SS_EEEEENS5_IJNS4_10UnderscoreESV_SV_EEEEENS4_13SM90_TMA_LOADENS4_14ComposedLayoutINS4_7SwizzleILi2ELi4ELi3EEENS4_18smem_ptr_flag_bitsILi16EEENSR_INS5_IJNSA_ILi8EEESF_EEENS5_IJSF_SB_EEEEEEEvNS4_8identityESY_S18_vS19_EENS_8epilogue10collective18CollectiveEpilogueINS1B_23Sm100TmaWarpSpecializedILi3ELi2ELi16ELb1ELb0EEEJSG_NS5_IJNSR_ISE_SB_EENSR_ISF_SB_EEEEESH_SI_SH_SI_NS1B_6fusion15FusionCallbacksIS1F_NS1J_17LinearCombinationISH_fSH_fLNS_15FloatRoundStyleE2EEESG_S1I_JEEENS4_5SM1004TMEM4LOAD26SM100_TMEM_LOAD_16dp256b4xESY_S18_NS4_17SM75_U32x4_LDSM_NENS4_14SM90_TMA_STOREES18_NS4_17SM90_U32x4_STSM_NENS4_39AutoVectorizingCopyWithAssumedAlignmentILi128EEEEEEvvEEEEvNT_6ParamsE)
        /*0008*/ 	.word	0x0000004f


	//----- nvinfo : EIATTR_FRAME_SIZE
	.align		4
.L_19:
        /*000c*/ 	.byte	0x04, 0x11
        /*000e*/ 	.short	(.L_21 - .L_20)
	.align		4
.L_20:
        /*0010*/ 	.word	index@($__internal_2_$__cuda_sm10x_tcgen05_guardrail_trap_unallocated_columns_being_dealloced)
        /*0014*/ 	.word	0x00000000


	//----- nvinfo : EIATTR_FRAME_SIZE
	.align		4
.L_21:
        /*0018*/ 	.byte	0x04, 0x11
        /*001a*/ 	.short	(.L_23 - .L_22)
	.align		4
.L_22:
        /*001c*/ 	.word	index@($__internal_1_$__cuda_sm10x_tcgen05_guardrail_trap_phase_invalid_during_alloc)
        /*0020*/ 	.word	0x00000000


	//----- nvinfo : EIATTR_FRAME_SIZE
	.align		4
.L_23:
        /*0024*/ 	.byte	0x04, 0x11
        /*0026*/ 	.short	(.L_25 - .L_24)
	.align		4
.L_24:
        /*0028*/ 	.word	index@($__internal_0_$__cuda_sm10x_tcgen05_guardrail_trap_col_being_dealloced_not_returned_by_alloc)
        /*002c*/ 	.word	0x00000000


	//----- nvinfo : EIATTR_FRAME_SIZE
	.align		4
.L_25:
        /*0030*/ 	.byte	0x04, 0x11
        /*0032*/ 	.short	(.L_27 - .L_26)
	.align		4
.L_26:
        /*0034*/ 	.word	index@(_ZN7cutlass13device_kernelINS_4gemm6kernel13GemmUniversalIN4cute5tupleIJiiiiEEENS1_10collective13CollectiveMmaINS1_35MainloopSm100TmaUmmaWarpSpecializedILi3ELi2ELi4ENS5_IJNS4_1CILi1EEESB_SB_EEEEENS5_IJNSA_ILi64EEESE_NSA_ILi32EEEEEENS_10bfloat16_tENS5_IJlSB_lEEESH_SI_NS4_8TiledMMAINS4_8MMA_AtomIJNS4_20SM100_MMA_F16BF16_SSISH_SH_fLi64ELi64ELNS4_4UMMA5MajorE0ELSN_0ELNSM_7ScaleInE0ELSO_0EEEEEENS4_6LayoutISC_NS5_IJNSA_ILi0EEESS_SS_EEEEENS5_IJNS4_10UnderscoreESV_SV_EEEEENS4_13SM90_TMA_LOADENS4_14ComposedLayoutINS4_7SwizzleILi2ELi4ELi3EEENS4_18smem_ptr_flag_bitsILi16EEENSR_INS5_IJNSA_ILi8EEESF_EEENS5_IJSF_SB_EEEEEEEvNS4_8identityESY_S18_vS19_EENS_8epilogue10collective18CollectiveEpilogueINS1B_23Sm100TmaWarpSpecializedILi3ELi2ELi16ELb1ELb0EEEJSG_NS5_IJNSR_ISE_SB_EENSR_ISF_SB_EEEEESH_SI_SH_SI_NS1B_6fusion15FusionCallbacksIS1F_NS1J_17LinearCombinationISH_fSH_fLNS_15FloatRoundStyleE2EEESG_S1I_JEEENS4_5SM1004TMEM4LOAD26SM100_TMEM_LOAD_16dp256b4xESY_S18_NS4_17SM75_U32x4_LDSM_NENS4_14SM90_TMA_STOREES18_NS4_17SM90_U32x4_STSM_NENS4_39AutoVectorizingCopyWithAssumedAlignmentILi128EEEEEEvvEEEEvNT_6ParamsE)
        /*0038*/ 	.word	0x00000000


	//----- nvinfo : EIATTR_MIN_STACK_SIZE
	.align		4
.L_27:
        /*003c*/ 	.byte	0x04, 0x12
        /*003e*/ 	.short	(.L_29 - .L_28)
	.align		4
.L_28:
        /*0040*/ 	.word	index@(_ZN7cutlass13device_kernelINS_4gemm6kernel13GemmUniversalIN4cute5tupleIJiiiiEEENS1_10collective13CollectiveMmaINS1_35MainloopSm100TmaUmmaWarpSpecializedILi3ELi2ELi4ENS5_IJNS4_1CILi1EEESB_SB_EEEEENS5_IJNSA_ILi64EEESE_NSA_ILi32EEEEEENS_10bfloat16_tENS5_IJlSB_lEEESH_SI_NS4_8TiledMMAINS4_8MMA_AtomIJNS4_20SM100_MMA_F16BF16_SSISH_SH_fLi64ELi64ELNS4_4UMMA5MajorE0ELSN_0ELNSM_7ScaleInE0ELSO_0EEEEEENS4_6LayoutISC_NS5_IJNSA_ILi0EEESS_SS_EEEEENS5_IJNS4_10UnderscoreESV_SV_EEEEENS4_13SM90_TMA_LOADENS4_14ComposedLayoutINS4_7SwizzleILi2ELi4ELi3EEENS4_18smem_ptr_flag_bitsILi16EEENSR_INS5_IJNSA_ILi8EEESF_EEENS5_IJSF_SB_EEEEEEEvNS4_8identityESY_S18_vS19_EENS_8epilogue10collective18CollectiveEpilogueINS1B_23Sm100TmaWarpSpecializedILi3ELi2ELi16ELb1ELb0EEEJSG_NS5_IJNSR_ISE_SB_EENSR_ISF_SB_EEEEESH_SI_SH_SI_NS1B_6fusion15FusionCallbacksIS1F_NS1J_17LinearCombinationISH_fSH_fLNS_15FloatRoundStyleE2EEESG_S1I_JEEENS4_5SM1004TMEM4LOAD26SM100_TMEM_LOAD_16dp256b4xESY_S18_NS4_17SM75_U32x4_LDSM_NENS4_14SM90_TMA_STOREES18_NS4_17SM90_U32x4_STSM_NENS4_39AutoVectorizingCopyWithAssumedAlignmentILi128EEEEEEvvEEEEvNT_6ParamsE)
        /*0044*/ 	.word	0x00000000
.L_29:


//--------------------- .nv.compat                --------------------------
	.section	.nv.compat,"",@"SHT_CUDA_COMPAT_INFO"
	.align	4
        /*0000*/ 	.byte	0x02, 0x09, 0x01, 0x00, 0x02, 0x02, 0x02, 0x00, 0x02, 0x05, 0x05, 0x00, 0x03, 0x07, 0x01, 0x01
        /*0010*/ 	.byte	0x02, 0x03, 0x01, 0x00, 0x02, 0x06, 0x01, 0x00, 0x04, 0x0b, 0x08, 0x00, 0x09, 0x00, 0x00, 0x00
        /*0020*/ 	.byte	0x00, 0x00, 0x00, 0x00


//--------------------- .nv.info._ZN7cutlass13device_kernelINS_4gemm6kernel13GemmUniversalIN4cute5tupleIJiiiiEEENS1_10collective13CollectiveMmaINS1_35MainloopSm100TmaUmmaWarpSpecializedILi3ELi2ELi4ENS5_IJNS4_1CILi1EEESB_SB_EEEEENS5_IJNSA_ILi64EEESE_NSA_ILi32EEEEEENS_10bfloat16_tENS5_IJlSB_lEEESH_SI_NS4_8TiledMMAINS4_8MMA_AtomIJNS4_20SM100_MMA_F16BF16_SSISH_SH_fLi64ELi64ELNS4_4UMMA5MajorE0ELSN_0ELNSM_7ScaleInE0ELSO_0EEEEEENS4_6LayoutISC_NS5_IJNSA_ILi0EEESS_SS_EEEEENS5_IJNS4_10UnderscoreESV_SV_EEEEENS4_13SM90_TMA_LOADENS4_14ComposedLayoutINS4_7SwizzleILi2ELi4ELi3EEENS4_18smem_ptr_flag_bitsILi16EEENSR_INS5_IJNSA_ILi8EEESF_EEENS5_IJSF_SB_EEEEEEEvNS4_8identityESY_S18_vS19_EENS_8epilogue10collective18CollectiveEpilogueINS1B_23Sm100TmaWarpSpecializedILi3ELi2ELi16ELb1ELb0EEEJSG_NS5_IJNSR_ISE_SB_EENSR_ISF_SB_EEEEESH_SI_SH_SI_NS1B_6fusion15FusionCallbacksIS1F_NS1J_17LinearCombinationISH_fSH_fLNS_15FloatRoundStyleE2EEESG_S1I_JEEENS4_5SM1004TMEM4LOAD26SM100_TMEM_LOAD_16dp256b4xESY_S18_NS4_17SM75_U32x4_LDSM_NENS4_14SM90_TMA_STOREES18_NS4_17SM90_U32x4_STSM_NENS4_39AutoVectorizingCopyWithAssumedAlignmentILi128EEEEEEvvEEEEvNT_6ParamsE --------------------------
	.section	.nv.info._ZN7cutlass13device_kernelINS_4gemm6kernel13GemmUniversalIN4cute5tupleIJiiiiEEENS1_10collective13CollectiveMmaINS1_35MainloopSm100TmaUmmaWarpSpecializedILi3ELi2ELi4ENS5_IJNS4_1CILi1EEESB_SB_EEEEENS5_IJNSA_ILi64EEESE_NSA_ILi32EEEEEENS_10bfloat16_tENS5_IJlSB_lEEESH_SI_NS4_8TiledMMAINS4_8MMA_AtomIJNS4_20SM100_MMA_F16BF16_SSISH_SH_fLi64ELi64ELNS4_4UMMA5MajorE0ELSN_0ELNSM_7ScaleInE0ELSO_0EEEEEENS4_6LayoutISC_NS5_IJNSA_ILi0EEESS_SS_EEEEENS5_IJNS4_10UnderscoreESV_SV_EEEEENS4_13SM90_TMA_LOADENS4_14ComposedLayoutINS4_7SwizzleILi2ELi4ELi3EEENS4_18smem_ptr_flag_bitsILi16EEENSR_INS5_IJNSA_ILi8EEESF_EEENS5_IJSF_SB_EEEEEEEvNS4_8identityESY_S18_vS19_EENS_8epilogue10collective18CollectiveEpilogueINS1B_23Sm100TmaWarpSpecializedILi3ELi2ELi16ELb1ELb0EEEJSG_NS5_IJNSR_ISE_SB_EENSR_ISF_SB_EEEEESH_SI_SH_SI_NS1B_6fusion15FusionCallbacksIS1F_NS1J_17LinearCombinationISH_fSH_fLNS_15FloatRoundStyleE2EEESG_S1I_JEEENS4_5SM1004TMEM4LOAD26SM100_TMEM_LOAD_16dp256b4xESY_S18_NS4_17SM75_U32x4_LDSM_NENS4_14SM90_TMA_STOREES18_NS4_17SM90_U32x4_STSM_NENS4_39AutoVectorizingCopyWithAssumedAlignmentILi128EEEEEEvvEEEEvNT_6ParamsE,"",@"SHT_CUDA_INFO"
	.sectionflags	@""
	.align	4


	//----- nvinfo : EIATTR_CUDA_API_VERSION
	.align		4
        /*0000*/ 	.byte	0x04, 0x37
        /*0002*/ 	.short	(.L_31 - .L_30)
.L_30:
        /*0004*/ 	.word	0x00000082


	//----- nvinfo : EIATTR_KPARAM_INFO
	.align		4
.L_31:
        /*0008*/ 	.byte	0x04, 0x17
        /*000a*/ 	.short	(.L_33 - .L_32)
.L_32:
        /*000c*/ 	.word	0x00000000
        /*0010*/ 	.short	0x0000
        /*0012*/ 	.short	0x0000
        /*0014*/ 	.byte	0x00, 0xf0, 0x01, 0x20


	//----- nvinfo : EIATTR_AT_ENTRY_FRAGMENTS
	.align		4
.L_33:
        /*0018*/ 	.byte	0x04, 0x4f
        /*001a*/ 	.short	(.L_35 - .L_34)


	//   ....[0]....
.L_34:
        /*001c*/ 	.word	0x00000006


	//----- nvinfo : EIATTR_RESERVED_SMEM_USED
	.align		4
.L_35:
        /*0020*/ 	.byte	0x01, 0x41
	.zero		2


	//----- nvinfo : EIATTR_SPARSE_MMA_MASK
	.align		4
        /*0024*/ 	.byte	0x03, 0x50
        /*0026*/ 	.short	0x0000


	//----- nvinfo : EIATTR_TCGEN05_1CTA_USED
	.align		4
        /*0028*/ 	.byte	0x01, 0x51
	.zero		2


	//----- nvinfo : EIATTR_MAXREG_COUNT
	.align		4
        /*002c*/ 	.byte	0x03, 0x1b
        /*002e*/ 	.short	0x00ff


	//----- nvinfo : EIATTR_NUM_BARRIERS
	.align		4
        /*0030*/ 	.byte	0x02, 0x4c
        /*0032*/ 	.byte	0x07
	.zero		1


	//----- nvinfo : EIATTR_EXTERNS
	.align		4
        /*0034*/ 	.byte	0x04, 0x0f
        /*0036*/ 	.short	(.L_37 - .L_36)


	//   ....[0]....
	.align		4
.L_36:
        /*0038*/ 	.word	index@(__assertfail)


	//----- nvinfo : EIATTR_MERCURY_ISA_VERSION
	.align		4
.L_37:
        /*003c*/ 	.byte	0x03, 0x5f
        /*003e*/ 	.short	0x0101


	//----- nvinfo : EIATTR_INT_WARP_WIDE_INSTR_OFFSETS
	.align		4
        /*0040*/ 	.byte	0x04, 0x31
        /*0042*/ 	.short	(.L_39 - .L_38)


	//   ....[0]....
.L_38:
        /*0044*/ 	.word	0x00001d80


	//   ....[1]....
        /*0048*/ 	.word	0x000036b0


	//   ....[2]....
        /*004c*/ 	.word	0x000036e0


	//   ....[3]....
        /*0050*/ 	.word	0x00003730


	//   ....[4]....
        /*0054*/ 	.word	0x00004010


	//   ....[5]....
        /*0058*/ 	.word	0x00004030


	//   ....[6]....
        /*005c*/ 	.word	0x00004300


	//   ....[7]....
        /*0060*/ 	.word	0x00004430


	//----- nvinfo : EIATTR_COOP_GROUP_MASK_REGIDS
	.align		4
.L_39:
        /*0064*/ 	.byte	0x04, 0x29
        /*0066*/ 	.short	(.L_41 - .L_40)


	//   ....[0]....
.L_40:
        /*0068*/ 	.word	0xffffffff


	//   ....[1]....
        /*006c*/ 	.word	0xffffffff


	//   ....[2]....
        /*0070*/ 	.word	0xffffffff


	//   ....[3]....
        /*0074*/ 	.word	0xffffffff


	//   ....[4]....
        /*0078*/ 	.word	0xffffffff


	//   ....[5]....
        /*007c*/ 	.word	0xffffffff


	//   ....[6]....
        /*0080*/ 	.word	0xffffffff


	//   ....[7]....
        /*0084*/ 	.word	0xffffffff


	//   ....[8]....
        /*0088*/ 	.word	0xffffffff


	//   ....[9]....
        /*008c*/ 	.word	0xffffffff


	//   ....[10]....
        /*0090*/ 	.word	0xffffffff


	//   ....[11]....
        /*0094*/ 	.word	0xffffffff


	//   ....[12]....
        /*0098*/ 	.word	0xffffffff


	//----- nvinfo : EIATTR_COOP_GROUP_INSTR_OFFSETS
	.align		4
.L_41:
        /*009c*/ 	.byte	0x04, 0x28
        /*009e*/ 	.short	(.L_43 - .L_42)


	//   ....[0]....
.L_42:
        /*00a0*/ 	.word	0x00000090


	//   ....[1]....
        /*00a4*/ 	.word	0x000004d0


	//   ....[2]....
        /*00a8*/ 	.word	0x00000620


	//   ....[3]....
        /*00ac*/ 	.word	0x000007a0


	//   ....[4]....
        /*00b0*/ 	.word	0x000008a0


	//   ....[5]....
        /*00b4*/ 	.word	0x00000a10


	//   ....[6]....
        /*00b8*/ 	.word	0x00000bb0


	//   ....[7]....
        /*00bc*/ 	.word	0x00001c60


	//   ....[8]....
        /*00c0*/ 	.word	0x000029b0


	//   ....[9]....
        /*00c4*/ 	.word	0x00002bc0


	//   ....[10]....
        /*00c8*/ 	.word	0x00002bf0


	//   ....[11]....
        /*00cc*/ 	.word	0x000035a0


	//   ....[12]....
        /*00d0*/ 	.word	0x000037d0


	//----- nvinfo : EIATTR_VRC_CTA_INIT_COUNT
	.align		4
.L_43:
        /*00d4*/ 	.byte	0x02, 0x4a
        /*00d6*/ 	.byte	0x80
	.zero		1


	//----- nvinfo : EIATTR_SYSCALL_OFFSETS
	.align		4
        /*00d8*/ 	.byte	0x04, 0x46
        /*00da*/ 	.short	(.L_45 - .L_44)


	//   ....[0]....
.L_44:
        /*00dc*/ 	.word	0x00005010


	//   ....[1]....
        /*00e0*/ 	.word	0x00005100


	//   ....[2]....
        /*00e4*/ 	.word	0x000058e0


	//   ....[3]....
        /*00e8*/ 	.word	0x00006220


	//----- nvinfo : EIATTR_MBARRIER_INSTR_OFFSETS
	.align		4
.L_45:
        /*00ec*/ 	.byte	0x04, 0x39
        /*00ee*/ 	.short	(.L_47 - .L_46)


	//   ....[0]....
.L_46:
        /*00f0*/ 	.word	0x000005b0
        /*00f4*/ 	.word	0x000000ff
        /*00f8*/ 	.word	0x00000000
        /*00fc*/ 	.short	0x0100
        /*00fe*/ 	.byte	0x05
	.zero		1


	//   ....[1]....
        /*0100*/ 	.word	0x000005c0
        /*0104*/ 	.word	0x000000ff
        /*0108*/ 	.word	0x00000018
        /*010c*/ 	.short	0x0100
        /*010e*/ 	.byte	0x05
	.zero		1


	//   ....[2]....
        /*0110*/ 	.word	0x000005d0
        /*0114*/ 	.word	0x000000ff
        /*0118*/ 	.word	0x00000008
        /*011c*/ 	.short	0x0100
        /*011e*/ 	.byte	0x05
	.zero		1


	//   ....[3]....
        /*0120*/ 	.word	0x000005e0
        /*0124*/ 	.word	0x000000ff
        /*0128*/ 	.word	0x00000020
        /*012c*/ 	.short	0x0100
        /*012e*/ 	.byte	0x05
	.zero		1


	//   ....[4]....
        /*0130*/ 	.word	0x000005f0
        /*0134*/ 	.word	0x000000ff
        /*0138*/ 	.word	0x00000010
        /*013c*/ 	.short	0x0100
        /*013e*/ 	.byte	0x05
	.zero		1


	//   ....[5]....
        /*0140*/ 	.word	0x00000600
        /*0144*/ 	.word	0x000000ff
        /*0148*/ 	.word	0x00000028
        /*014c*/ 	.short	0x0100
        /*014e*/ 	.byte	0x05
	.zero		1


	//   ....[6]....
        /*0150*/ 	.word	0x00000730
        /*0154*/ 	.word	0x000000ff
        /*0158*/ 	.word	0x00000030
        /*015c*/ 	.short	0x0100
        /*015e*/ 	.byte	0x07
	.zero		1


	//   ....[7]....
        /*0160*/ 	.word	0x00000740
        /*0164*/ 	.word	0x000000ff
        /*0168*/ 	.word	0x00000048
        /*016c*/ 	.short	0x0100
        /*016e*/ 	.byte	0x07
	.zero		1


	//   ....[8]....
        /*0170*/ 	.word	0x00000750
        /*0174*/ 	.word	0x000000ff
        /*0178*/ 	.word	0x00000038
        /*017c*/ 	.short	0x0100
        /*017e*/ 	.byte	0x07
	.zero		1


	//   ....[9]....
        /*0180*/ 	.word	0x00000760
        /*0184*/ 	.word	0x000000ff
        /*0188*/ 	.word	0x00000050
        /*018c*/ 	.short	0x0100
        /*018e*/ 	.byte	0x07
	.zero		1


	//   ....[10]....
        /*0190*/ 	.word	0x00000770
        /*0194*/ 	.word	0x000000ff
        /*0198*/ 	.word	0x00000040
        /*019c*/ 	.short	0x0100
        /*019e*/ 	.byte	0x07
	.zero		1


	//   ....[11]....
        /*01a0*/ 	.word	0x00000780
        /*01a4*/ 	.word	0x000000ff
        /*01a8*/ 	.word	0x00000058
        /*01ac*/ 	.short	0x0100
        /*01ae*/ 	.byte	0x07
	.zero		1


	//   ....[12]....
        /*01b0*/ 	.word	0x00000870
        /*01b4*/ 	.word	0x000000ff
        /*01b8*/ 	.word	0x00000060
        /*01bc*/ 	.short	0x0100
        /*01be*/ 	.byte	0x05
	.zero		1


	//   ....[13]....
        /*01c0*/ 	.word	0x00000880
        /*01c4*/ 	.word	0x000000ff
        /*01c8*/ 	.word	0x00000068
        /*01cc*/ 	.short	0x0100
        /*01ce*/ 	.byte	0x05
	.zero		1


	//   ....[14]....
        /*01d0*/ 	.word	0x000009c0
        /*01d4*/ 	.word	0x000000ff
        /*01d8*/ 	.word	0x00000070
        /*01dc*/ 	.short	0x0100
        /*01de*/ 	.byte	0x05
	.zero		1


	//   ....[15]....
        /*01e0*/ 	.word	0x000009d0
        /*01e4*/ 	.word	0x000000ff
        /*01e8*/ 	.word	0x00000080
        /*01ec*/ 	.short	0x0100
        /*01ee*/ 	.byte	0x05
	.zero		1


	//   ....[16]....
        /*01f0*/ 	.word	0x000009e0
        /*01f4*/ 	.word	0x000000ff
        /*01f8*/ 	.word	0x00000078
        /*01fc*/ 	.short	0x0100
        /*01fe*/ 	.byte	0x05
	.zero		1


	//   ....[17]....
        /*0200*/ 	.word	0x000009f0
        /*0204*/ 	.word	0x000000ff
        /*0208*/ 	.word	0x00000088
        /*020c*/ 	.short	0x0100
        /*020e*/ 	.byte	0x05
	.zero		1


	//   ....[18]....
        /*0210*/ 	.word	0x00000b20
        /*0214*/ 	.word	0x000000ff
        /*0218*/ 	.word	0x00000090
        /*021c*/ 	.short	0x0100
        /*021e*/ 	.byte	0x07
	.zero		1


	//   ....[19]....
        /*0220*/ 	.word	0x00000b30
        /*0224*/ 	.word	0x000000ff
        /*0228*/ 	.word	0x000000b0
        /*022c*/ 	.short	0x0100
        /*022e*/ 	.byte	0x07
	.zero		1


	//   ....[20]....
        /*0230*/ 	.word	0x00000b40
        /*0234*/ 	.word	0x000000ff
        /*0238*/ 	.word	0x00000098
        /*023c*/ 	.short	0x0100
        /*023e*/ 	.byte	0x07
	.zero		1


	//   ....[21]....
        /*0240*/ 	.word	0x00000b50
        /*0244*/ 	.word	0x000000ff
        /*0248*/ 	.word	0x000000b8
        /*024c*/ 	.short	0x0100
        /*024e*/ 	.byte	0x07
	.zero		1


	//   ....[22]....
        /*0250*/ 	.word	0x00000b60
        /*0254*/ 	.word	0x000000ff
        /*0258*/ 	.word	0x000000a0
        /*025c*/ 	.short	0x0100
        /*025e*/ 	.byte	0x07
	.zero		1


	//   ....[23]....
        /*0260*/ 	.word	0x00000b70
        /*0264*/ 	.word	0x000000ff
        /*0268*/ 	.word	0x000000c0
        /*026c*/ 	.short	0x0100
        /*026e*/ 	.byte	0x07
	.zero		1


	//   ....[24]....
        /*0270*/ 	.word	0x00000b80
        /*0274*/ 	.word	0x000000ff
        /*0278*/ 	.word	0x000000a8
        /*027c*/ 	.short	0x0100
        /*027e*/ 	.byte	0x07
	.zero		1


	//   ....[25]....
        /*0280*/ 	.word	0x00000b90
        /*0284*/ 	.word	0x000000ff
        /*0288*/ 	.word	0x000000c8
        /*028c*/ 	.short	0x0100
        /*028e*/ 	.byte	0x07
	.zero		1


	//   ....[26]....
        /*0290*/ 	.word	0x00000c80
        /*0294*/ 	.word	0x000000ff
        /*0298*/ 	.word	0x000000d0
        /*029c*/ 	.short	0x0100
        /*029e*/ 	.byte	0x05
	.zero		1


	//   ....[27]....
        /*02a0*/ 	.word	0x00000c90
        /*02a4*/ 	.word	0x000000ff
        /*02a8*/ 	.word	0x000000e0
        /*02ac*/ 	.short	0x0100
        /*02ae*/ 	.byte	0x05
	.zero		1


	//   ....[28]....
        /*02b0*/ 	.word	0x00000ca0
        /*02b4*/ 	.word	0x000000ff
        /*02b8*/ 	.word	0x000000d8
        /*02bc*/ 	.short	0x0100
        /*02be*/ 	.byte	0x05
	.zero		1


	//   ....[29]....
        /*02c0*/ 	.word	0x00000cb0
        /*02c4*/ 	.word	0x000000ff
        /*02c8*/ 	.word	0x000000e8
        /*02cc*/ 	.short	0x0100
        /*02ce*/ 	.byte	0x05
	.zero		1


	//   ....[30]....
        /*02d0*/ 	.word	0x00001580
        /*02d4*/ 	.word	0x00000002
        /*02d8*/ 	.word	0x000000e0
        /*02dc*/ 	.short	0x010a
        /*02de*/ 	.byte	0xff
	.zero		1


	//   ....[31]....
        /*02e0*/ 	.word	0x000015b0
        /*02e4*/ 	.word	0x00000002
        /*02e8*/ 	.word	0x000000d0
        /*02ec*/ 	.short	0x0101
        /*02ee*/ 	.byte	0xff
	.zero		1


	//   ....[32]....
        /*02f0*/ 	.word	0x00001680
        /*02f4*/ 	.word	0x000000ff
        /*02f8*/ 	.word	0x00000018
        /*02fc*/ 	.short	0x010a
        /*02fe*/ 	.byte	0x08
	.zero		1


	//   ....[33]....
        /*0300*/ 	.word	0x00001720
        /*0304*/ 	.word	0x000000ff
        /*0308*/ 	.word	0x00000018
        /*030c*/ 	.short	0x010a
        /*030e*/ 	.byte	0x21
	.zero		1


	//   ....[34]....
        /*0310*/ 	.word	0x00001880
        /*0314*/ 	.word	0x000000ff
        /*0318*/ 	.word	0x00000018
        /*031c*/ 	.short	0x010a
        /*031e*/ 	.byte	0x08
	.zero		1


	//   ....[35]....
        /*0320*/ 	.word	0x00001970
        /*0324*/ 	.word	0x000000ff
        /*0328*/ 	.word	0x00000068
        /*032c*/ 	.short	0x0101
        /*032e*/ 	.byte	0x04
	.zero		1


	//   ....[36]....
        /*0330*/ 	.word	0x00001990
        /*0334*/ 	.word	0x000000ff
        /*0338*/ 	.word	0x00000018
        /*033c*/ 	.short	0x010a
        /*033e*/ 	.byte	0x08
	.zero		1


	//   ....[37]....
        /*0340*/ 	.word	0x00001a10
        /*0344*/ 	.word	0x000000ff
        /*0348*/ 	.word	0x00000018
        /*034c*/ 	.short	0x010a
        /*034e*/ 	.byte	0x11
	.zero		1


	//   ....[38]....
        /*0350*/ 	.word	0x00001b70
        /*0354*/ 	.word	0x000000ff
        /*0358*/ 	.word	0x00000018
        /*035c*/ 	.short	0x010a
        /*035e*/ 	.byte	0x08
	.zero		1


	//   ....[39]....
        /*0360*/ 	.word	0x00001c90
        /*0364*/ 	.word	0x00000002
        /*0368*/ 	.word	0x00000070
        /*036c*/ 	.short	0x010a
        /*036e*/ 	.byte	0xff
	.zero		1


	//   ....[40]....
        /*0370*/ 	.word	0x00001d50
        /*0374*/ 	.word	0x00000002
        /*0378*/ 	.word	0x00000000
        /*037c*/ 	.short	0x0101
        /*037e*/ 	.byte	0xff
	.zero		1


	//   ....[41]....
        /*0380*/ 	.word	0x000022b0
        /*0384*/ 	.word	0x000000ff
        /*0388*/ 	.word	0x00000000
        /*038c*/ 	.short	0x010a
        /*038e*/ 	.byte	0x05
	.zero		1


	//   ....[42]....
        /*0390*/ 	.word	0x00002340
        /*0394*/ 	.word	0x000000ff
        /*0398*/ 	.word	0x00000000
        /*039c*/ 	.short	0x010a
        /*039e*/ 	.byte	0x05
	.zero		1


	//   ....[43]....
        /*03a0*/ 	.word	0x000023e0
        /*03a4*/ 	.word	0x00000000
        /*03a8*/ 	.word	0x00000000
        /*03ac*/ 	.short	0x010a
        /*03ae*/ 	.byte	0xff
	.zero		1


	//   ....[44]....
        /*03b0*/ 	.word	0x00002500
        /*03b4*/ 	.word	0x00000000
        /*03b8*/ 	.word	0x000000d0
        /*03bc*/ 	.short	0x010a
        /*03be*/ 	.byte	0xff
	.zero		1


	//   ....[45]....
        /*03c0*/ 	.word	0x00002570
        /*03c4*/ 	.word	0x00000000
        /*03c8*/ 	.word	0x00000000
        /*03cc*/ 	.short	0x0101
        /*03ce*/ 	.byte	0xff
	.zero		1


	//   ....[46]....
        /*03d0*/ 	.word	0x00002590
        /*03d4*/ 	.word	0x000000ff
        /*03d8*/ 	.word	0x00000080
        /*03dc*/ 	.short	0x010a
        /*03de*/ 	.byte	0x05
	.zero		1


	//   ....[47]....
        /*03e0*/ 	.word	0x000026b0
        /*03e4*/ 	.word	0x00000000
        /*03e8*/ 	.word	0x00000070
        /*03ec*/ 	.short	0x010a
        /*03ee*/ 	.byte	0xff
	.zero		1


	//   ....[48]....
        /*03f0*/ 	.word	0x000027b0
        /*03f4*/ 	.word	0x00000000
        /*03f8*/ 	.word	0x00000000
        /*03fc*/ 	.short	0x0101
        /*03fe*/ 	.byte	0xff
	.zero		1


	//   ....[49]....
        /*0400*/ 	.word	0x00002840
        /*0404*/ 	.word	0x000000ff
        /*0408*/ 	.word	0x00000080
        /*040c*/ 	.short	0x0106
        /*040e*/ 	.byte	0x05
	.zero		1


	//   ....[50]....
        /*0410*/ 	.word	0x00002860
        /*0414*/ 	.word	0x000000ff
        /*0418*/ 	.word	0x00000080
        /*041c*/ 	.short	0x010a
        /*041e*/ 	.byte	0x05
	.zero		1


	//   ....[51]....
        /*0420*/ 	.word	0x000028f0
        /*0424*/ 	.word	0x000000ff
        /*0428*/ 	.word	0x00000080
        /*042c*/ 	.short	0x0106
        /*042e*/ 	.byte	0x04
	.zero		1


	//   ....[52]....
        /*0430*/ 	.word	0x00002930
        /*0434*/ 	.word	0x00000000
        /*0438*/ 	.word	0x00000080
        /*043c*/ 	.short	0x010a
        /*043e*/ 	.byte	0xff
	.zero		1


	//   ....[53]....
        /*0440*/ 	.word	0x00002e30
        /*0444*/ 	.word	0x00000000
        /*0448*/ 	.word	0x00000070
        /*044c*/ 	.short	0x010a
        /*044e*/ 	.byte	0xff
	.zero		1


	//   ....[54]....
        /*0450*/ 	.word	0x00002f30
        /*0454*/ 	.word	0x00000003
        /*0458*/ 	.word	0x00000000
        /*045c*/ 	.short	0x0101
        /*045e*/ 	.byte	0xff
	.zero		1


	//   ....[55]....
        /*0460*/ 	.word	0x00002f40
        /*0464*/ 	.word	0x000000ff
        /*0468*/ 	.word	0x00000000
        /*046c*/ 	.short	0x010a
        /*046e*/ 	.byte	0x04
	.zero		1


	//   ....[56]....
        /*0470*/ 	.word	0x00002fc0
        /*0474*/ 	.word	0x000000ff
        /*0478*/ 	.word	0x000000b0
        /*047c*/ 	.short	0x010a
        /*047e*/ 	.byte	0x08
	.zero		1


	//   ....[57]....
        /*0480*/ 	.word	0x000030a0
        /*0484*/ 	.word	0x000000ff
        /*0488*/ 	.word	0x00000000
        /*048c*/ 	.short	0x010a
        /*048e*/ 	.byte	0x07
	.zero		1


	//   ....[58]....
        /*0490*/ 	.word	0x000031e0
        /*0494*/ 	.word	0x000000ff
        /*0498*/ 	.word	0x00000000
        /*049c*/ 	.short	0x010a
        /*049e*/ 	.byte	0x04
	.zero		1


	//   ....[59]....
        /*04a0*/ 	.word	0x000033d0
        /*04a4*/ 	.word	0x000000ff
        /*04a8*/ 	.word	0x00000000
        /*04ac*/ 	.short	0x010a
        /*04ae*/ 	.byte	0x05
	.zero		1


	//   ....[60]....
        /*04b0*/ 	.word	0x00003460
        /*04b4*/ 	.word	0x000000ff
        /*04b8*/ 	.word	0x00000000
        /*04bc*/ 	.short	0x010a
        /*04be*/ 	.byte	0x05
	.zero		1


	//   ....[61]....
        /*04c0*/ 	.word	0x000034f0
        /*04c4*/ 	.word	0x000000ff
        /*04c8*/ 	.word	0x00000000
        /*04cc*/ 	.short	0x010a
        /*04ce*/ 	.byte	0x05
	.zero		1


	//   ....[62]....
        /*04d0*/ 	.word	0x00003580
        /*04d4*/ 	.word	0x000000ff
        /*04d8*/ 	.word	0x00000000
        /*04dc*/ 	.short	0x010a
        /*04de*/ 	.byte	0x07
	.zero		1


	//   ....[63]....
        /*04e0*/ 	.word	0x000039b0
        /*04e4*/ 	.word	0x00000000
        /*04e8*/ 	.word	0x00000070
        /*04ec*/ 	.short	0x010a
        /*04ee*/ 	.byte	0xff
	.zero		1


	//   ....[64]....
        /*04f0*/ 	.word	0x00003a70
        /*04f4*/ 	.word	0x00000000
        /*04f8*/ 	.word	0x00000000
        /*04fc*/ 	.short	0x0101
        /*04fe*/ 	.byte	0xff
	.zero		1


	//   ....[65]....
        /*0500*/ 	.word	0x00003d90
        /*0504*/ 	.word	0x000000ff
        /*0508*/ 	.word	0x00000068
        /*050c*/ 	.short	0x010a
        /*050e*/ 	.byte	0x07
	.zero		1


	//   ....[66]....
        /*0510*/ 	.word	0x00003fb0
        /*0514*/ 	.word	0x000000ff
        /*0518*/ 	.word	0x00000048
        /*051c*/ 	.short	0x010a
        /*051e*/ 	.byte	0x0f
	.zero		1


	//   ....[67]....
        /*0520*/ 	.word	0x000041b0
        /*0524*/ 	.word	0x000000ff
        /*0528*/ 	.word	0x00000030
        /*052c*/ 	.short	0x010b
        /*052e*/ 	.byte	0x0f
	.zero		1


	//   ....[68]....
        /*0530*/ 	.word	0x00004200
        /*0534*/ 	.word	0x000000ff
        /*0538*/ 	.word	0x00000000
        /*053c*/ 	.short	0x0101
        /*053e*/ 	.byte	0x10
	.zero		1


	//   ....[69]....
        /*0540*/ 	.word	0x00004240
        /*0544*/ 	.word	0x000000ff
        /*0548*/ 	.word	0x00000048
        /*054c*/ 	.short	0x010a
        /*054e*/ 	.byte	0x0d
	.zero		1


	//   ....[70]....
        /*0550*/ 	.word	0x00004480
        /*0554*/ 	.word	0x000000ff
        /*0558*/ 	.word	0x00000030
        /*055c*/ 	.short	0x010b
        /*055e*/ 	.byte	0x0d
	.zero		1


	//   ....[71]....
        /*0560*/ 	.word	0x000044f0
        /*0564*/ 	.word	0x000000ff
        /*0568*/ 	.word	0x00000000
        /*056c*/ 	.short	0x0101
        /*056e*/ 	.byte	0x0f
	.zero		1


	//   ....[72]....
        /*0570*/ 	.word	0x00004540
        /*0574*/ 	.word	0x000000ff
        /*0578*/ 	.word	0x00000000
        /*057c*/ 	.short	0x010a
        /*057e*/ 	.byte	0x04
	.zero		1


	//   ....[73]....
        /*0580*/ 	.word	0x000045d0
        /*0584*/ 	.word	0x000000ff
        /*0588*/ 	.word	0x00000000
        /*058c*/ 	.short	0x010a
        /*058e*/ 	.byte	0x04
	.zero		1


	//   ....[74]....
        /*0590*/ 	.word	0x00004670
        /*0594*/ 	.word	0x00000000
        /*0598*/ 	.word	0x00000000
        /*059c*/ 	.short	0x010a
        /*059e*/ 	.byte	0xff
	.zero		1


	//   ....[75]....
        /*05a0*/ 	.word	0x000049e0
        /*05a4*/ 	.word	0x00000000
        /*05a8*/ 	.word	0x00000070
        /*05ac*/ 	.short	0x010a
        /*05ae*/ 	.byte	0xff
	.zero		1


	//   ....[76]....
        /*05b0*/ 	.word	0x00004af0
        /*05b4*/ 	.word	0x00000000
        /*05b8*/ 	.word	0x00000000
        /*05bc*/ 	.short	0x0101
        /*05be*/ 	.byte	0xff
	.zero		1


	//   ....[77]....
        /*05c0*/ 	.word	0x00005500
        /*05c4*/ 	.word	0x00000002
        /*05c8*/ 	.word	0x00000030
        /*05cc*/ 	.short	0x010a
        /*05ce*/ 	.byte	0xff
	.zero		1


	//   ....[78]....
        /*05d0*/ 	.word	0x00005540
        /*05d4*/ 	.word	0x0000002c
        /*05d8*/ 	.word	0x00000090
        /*05dc*/ 	.short	0x010a
        /*05de*/ 	.byte	0xff
	.zero		1


	//   ....[79]....
        /*05e0*/ 	.word	0x00005630
        /*05e4*/ 	.word	0x00000002
        /*05e8*/ 	.word	0x00000030
        /*05ec*/ 	.short	0x010a
        /*05ee*/ 	.byte	0xff
	.zero		1


	//   ....[80]....
        /*05f0*/ 	.word	0x000057c0
        /*05f4*/ 	.word	0x0000002c
        /*05f8*/ 	.word	0x00000090
        /*05fc*/ 	.short	0x010a
        /*05fe*/ 	.byte	0xff
	.zero		1


	//   ....[81]....
        /*0600*/ 	.word	0x00005f80
        /*0604*/ 	.word	0x00000000
        /*0608*/ 	.word	0x00000000
        /*060c*/ 	.short	0x0101
        /*060e*/ 	.byte	0xff
	.zero		1


	//   ....[82]....
        /*0610*/ 	.word	0x00005f90
        /*0614*/ 	.word	0x00000002
        /*0618*/ 	.word	0x00000030
        /*061c*/ 	.short	0x010a
        /*061e*/ 	.byte	0xff
	.zero		1


	//   ....[83]....
        /*0620*/ 	.word	0x00006050
        /*0624*/ 	.word	0x00000002
        /*0628*/ 	.word	0x00000030
        /*062c*/ 	.short	0x010a
        /*062e*/ 	.byte	0xff
	.zero		1


	//   ....[84]....
        /*0630*/ 	.word	0x000063b0
        /*0634*/ 	.word	0x000000ff
        /*0638*/ 	.word	0x00000000
        /*063c*/ 	.short	0x0101
        /*063e*/ 	.byte	0x05
	.zero		1


	//   ....[85]....
        /*0640*/ 	.word	0x00006940
        /*0644*/ 	.word	0x00000000
        /*0648*/ 	.word	0x00000000
        /*064c*/ 	.short	0x0101
        /*064e*/ 	.byte	0xff
	.zero		1


	//   ....[86]....
        /*0650*/ 	.word	0x00006bb0
        /*0654*/ 	.word	0x000000ff
        /*0658*/ 	.word	0x00000000
        /*065c*/ 	.short	0x0101
        /*065e*/ 	.byte	0x04
	.zero		1


	//   ....[87]....
        /*0660*/ 	.word	0x00006bd0
        /*0664*/ 	.word	0x00000002
        /*0668*/ 	.word	0x000000e0
        /*066c*/ 	.short	0x010a
        /*066e*/ 	.byte	0xff
	.zero		1


	//   ....[88]....
        /*0670*/ 	.word	0x00006c30
        /*0674*/ 	.word	0x00000002
        /*0678*/ 	.word	0x00000018
        /*067c*/ 	.short	0x010a
        /*067e*/ 	.byte	0xff
	.zero		1


	//   ....[89]....
        /*0680*/ 	.word	0x00006c90
        /*0684*/ 	.word	0x00000002
        /*0688*/ 	.word	0x00000018
        /*068c*/ 	.short	0x010a
        /*068e*/ 	.byte	0xff
	.zero		1


	//   ....[90]....
        /*0690*/ 	.word	0x00006ce0
        /*0694*/ 	.word	0x00000002
        /*0698*/ 	.word	0x00000070
        /*069c*/ 	.short	0x010a
        /*069e*/ 	.byte	0xff
	.zero		1


	//   ....[91]....
        /*06a0*/ 	.word	0x00006d40
        /*06a4*/ 	.word	0x00000000
        /*06a8*/ 	.word	0x00000000
        /*06ac*/ 	.short	0x010a
        /*06ae*/ 	.byte	0xff
	.zero		1


	//   ....[92]....
        /*06b0*/ 	.word	0x00006da0
        /*06b4*/ 	.word	0x00000000
        /*06b8*/ 	.word	0x00000000
        /*06bc*/ 	.short	0x010a
        /*06be*/ 	.byte	0xff
	.zero		1


	//   ....[93]....
        /*06c0*/ 	.word	0x00006df0
        /*06c4*/ 	.word	0x00000000
        /*06c8*/ 	.word	0x000000d0
        /*06cc*/ 	.short	0x010a
        /*06ce*/ 	.byte	0xff
	.zero		1


	//   ....[94]....
        /*06d0*/ 	.word	0x00006e50
        /*06d4*/ 	.word	0x00000000
        /*06d8*/ 	.word	0x00000080
        /*06dc*/ 	.short	0x010a
        /*06de*/ 	.byte	0xff
	.zero		1


	//   ....[95]....
        /*06e0*/ 	.word	0x00006ea0
        /*06e4*/ 	.word	0x00000000
        /*06e8*/ 	.word	0x00000070
        /*06ec*/ 	.short	0x010a
        /*06ee*/ 	.byte	0xff
	.zero		1


	//   ....[96]....
        /*06f0*/ 	.word	0x00006f00
        /*06f4*/ 	.word	0x00000000
        /*06f8*/ 	.word	0x00000080
        /*06fc*/ 	.short	0x010a
        /*06fe*/ 	.byte	0xff
	.zero		1


	//   ....[97]....
        /*0700*/ 	.word	0x00006f50
        /*0704*/ 	.word	0x00000000
        /*0708*/ 	.word	0x00000070
        /*070c*/ 	.short	0x010a
        /*070e*/ 	.byte	0xff
	.zero		1


	//   ....[98]....
        /*0710*/ 	.word	0x00006fb0
        /*0714*/ 	.word	0x00000002
        /*0718*/ 	.word	0x000000b0
        /*071c*/ 	.short	0x010a
        /*071e*/ 	.byte	0xff
	.zero		1


	//   ....[99]....
        /*0720*/ 	.word	0x00007010
        /*0724*/ 	.word	0x00000000
        /*0728*/ 	.word	0x00000000
        /*072c*/ 	.short	0x010a
        /*072e*/ 	.byte	0xff
	.zero		1


	//   ....[100]....
        /*0730*/ 	.word	0x00007070
        /*0734*/ 	.word	0x00000000
        /*0738*/ 	.word	0x00000000
        /*073c*/ 	.short	0x010a
        /*073e*/ 	.byte	0xff
	.zero		1


	//   ....[101]....
        /*0740*/ 	.word	0x000070d0
        /*0744*/ 	.word	0x00000000
        /*0748*/ 	.word	0x00000000
        /*074c*/ 	.short	0x010a
        /*074e*/ 	.byte	0xff
	.zero		1


	//   ....[102]....
        /*0750*/ 	.word	0x00007130
        /*0754*/ 	.word	0x00000000
        /*0758*/ 	.word	0x00000000
        /*075c*/ 	.short	0x010a
        /*075e*/ 	.byte	0xff
	.zero		1


	//   ....[103]....
        /*0760*/ 	.word	0x00007190
        /*0764*/ 	.word	0x00000000
        /*0768*/ 	.word	0x00000000
        /*076c*/ 	.short	0x010a
        /*076e*/ 	.byte	0xff
	.zero		1


	//   ....[104]....
        /*0770*/ 	.word	0x000071e0
        /*0774*/ 	.word	0x00000000
        /*0778*/ 	.word	0x00000070
        /*077c*/ 	.short	0x010a
        /*077e*/ 	.byte	0xff
	.zero		1


	//   ....[105]....
        /*0780*/ 	.word	0x00007240
        /*0784*/ 	.word	0x00000000
        /*0788*/ 	.word	0x00000068
        /*078c*/ 	.short	0x010a
        /*078e*/ 	.byte	0xff
	.zero		1


	//   ....[106]....
        /*0790*/ 	.word	0x000072a0
        /*0794*/ 	.word	0x00000000
        /*0798*/ 	.word	0x00000048
        /*079c*/ 	.short	0x010a
        /*079e*/ 	.byte	0xff
	.zero		1


	//   ....[107]....
        /*07a0*/ 	.word	0x00007300
        /*07a4*/ 	.word	0x00000000
        /*07a8*/ 	.word	0x00000048
        /*07ac*/ 	.short	0x010a
        /*07ae*/ 	.byte	0xff
	.zero		1


	//   ....[108]....
        /*07b0*/ 	.word	0x00007360
        /*07b4*/ 	.word	0x00000000
        /*07b8*/ 	.word	0x00000000
        /*07bc*/ 	.short	0x010a
        /*07be*/ 	.byte	0xff
	.zero		1


	//   ....[109]....
        /*07c0*/ 	.word	0x000073c0
        /*07c4*/ 	.word	0x00000000
        /*07c8*/ 	.word	0x00000000
        /*07cc*/ 	.short	0x010a
        /*07ce*/ 	.byte	0xff
	.zero		1


	//   ....[110]....
        /*07d0*/ 	.word	0x00007410
        /*07d4*/ 	.word	0x00000000
        /*07d8*/ 	.word	0x00000070
        /*07dc*/ 	.short	0x010a
        /*07de*/ 	.byte	0xff
	.zero		1


	//   ....[111]....
        /*07e0*/ 	.word	0x00007460
        /*07e4*/ 	.word	0x00000002
        /*07e8*/ 	.word	0x00000030
        /*07ec*/ 	.short	0x010a
        /*07ee*/ 	.byte	0xff
	.zero		1


	//   ....[112]....
        /*07f0*/ 	.word	0x000074b0
        /*07f4*/ 	.word	0x0000002c
        /*07f8*/ 	.word	0x00000090
        /*07fc*/ 	.short	0x010a
        /*07fe*/ 	.byte	0xff
	.zero		1


	//   ....[113]....
        /*0800*/ 	.word	0x00007500
        /*0804*/ 	.word	0x00000002
        /*0808*/ 	.word	0x00000030
        /*080c*/ 	.short	0x010a
        /*080e*/ 	.byte	0xff
	.zero		1


	//----- nvinfo : EIATTR_NUM_MBARRIERS
	.align		4
.L_47:
        /*0810*/ 	.byte	0x03, 0x38
        /*0812*/ 	.short	0x001e


	//----- nvinfo : EIATTR_EXIT_INSTR_OFFSETS
	.align		4
        /*0814*/ 	.byte	0x04, 0x1c
        /*0816*/ 	.short	(.L_49 - .L_48)


	//   ....[0]....
.L_48:
        /*0818*/ 	.word	0x00002410


	//   ....[1]....
        /*081c*/ 	.word	0x00002900


	//   ....[2]....
        /*0820*/ 	.word	0x00002960


	//   ....[3]....
        /*0824*/ 	.word	0x000037e0


	//   ....[4]....
        /*0828*/ 	.word	0x000046a0


	//   ....[5]....
        /*082c*/ 	.word	0x000046e0


	//   ....[6]....
        /*0830*/ 	.word	0x00006aa0


	//   ....[7]....
        /*0834*/ 	.word	0x00006b20


	//   ....[8]....
        /*0838*/ 	.word	0x00006b50


	//   ....[9]....
        /*083c*/ 	.word	0x00006bc0


	//----- nvinfo : EIATTR_MAX_THREADS
	.align		4
.L_49:
        /*0840*/ 	.byte	0x04, 0x05
        /*0842*/ 	.short	(.L_51 - .L_50)
.L_50:
        /*0844*/ 	.word	0x00000100
        /*0848*/ 	.word	0x00000001
        /*084c*/ 	.word	0x00000001


	//----- nvinfo : EIATTR_CRS_STACK_SIZE
	.align		4
.L_51:
        /*0850*/ 	.byte	0x04, 0x1e
        /*0852*/ 	.short	(.L_53 - .L_52)
.L_52:
        /*0854*/ 	.word	0x00000000


	//----- nvinfo : EIATTR_CBANK_PARAM_SIZE
	.align		4
.L_53:
        /*0858*/ 	.byte	0x03, 0x19
        /*085a*/ 	.short	0x0800


	//----- nvinfo : EIATTR_PARAM_CBANK
	.align		4
        /*085c*/ 	.byte	0x04, 0x0a
        /*085e*/ 	.short	(.L_55 - .L_54)
	.align		4
.L_54:
        /*0860*/ 	.word	index@(.nv.constant0._ZN7cutlass13device_kernelINS_4gemm6kernel13GemmUniversalIN4cute5tupleIJiiiiEEENS1_10collective13CollectiveMmaINS1_35MainloopSm100TmaUmmaWarpSpecializedILi3ELi2ELi4ENS5_IJNS4_1CILi1EEESB_SB_EEEEENS5_IJNSA_ILi64EEESE_NSA_ILi32EEEEEENS_10bfloat16_tENS5_IJlSB_lEEESH_SI_NS4_8TiledMMAINS4_8MMA_AtomIJNS4_20SM100_MMA_F16BF16_SSISH_SH_fLi64ELi64ELNS4_4UMMA5MajorE0ELSN_0ELNSM_7ScaleInE0ELSO_0EEEEEENS4_6LayoutISC_NS5_IJNSA_ILi0EEESS_SS_EEEEENS5_IJNS4_10UnderscoreESV_SV_EEEEENS4_13SM90_TMA_LOADENS4_14ComposedLayoutINS4_7SwizzleILi2ELi4ELi3EEENS4_18smem_ptr_flag_bitsILi16EEENSR_INS5_IJNSA_ILi8EEESF_EEENS5_IJSF_SB_EEEEEEEvNS4_8identityESY_S18_vS19_EENS_8epilogue10collective18CollectiveEpilogueINS1B_23Sm100TmaWarpSpecializedILi3ELi2ELi16ELb1ELb0EEEJSG_NS5_IJNSR_ISE_SB_EENSR_ISF_SB_EEEEESH_SI_SH_SI_NS1B_6fusion15FusionCallbacksIS1F_NS1J_17LinearCombinationISH_fSH_fLNS_15FloatRoundStyleE2EEESG_S1I_JEEENS4_5SM1004TMEM4LOAD26SM100_TMEM_LOAD_16dp256b4xESY_S18_NS4_17SM75_U32x4_LDSM_NENS4_14SM90_TMA_STOREES18_NS4_17SM90_U32x4_STSM_NENS4_39AutoVectorizingCopyWithAssumedAlignmentILi128EEEEEEvvEEEEvNT_6ParamsE)
        /*0864*/ 	.short	0x0380
        /*0866*/ 	.short	0x0800


	//----- nvinfo : EIATTR_SW_WAR
	.align		4
.L_55:
        /*0868*/ 	.byte	0x04, 0x36
        /*086a*/ 	.short	(.L_57 - .L_56)
.L_56:
        /*086c*/ 	.word	0x00000008
.L_57:


//--------------------- .nv.callgraph             --------------------------
	.section	.nv.callgraph,"",@"SHT_CUDA_CALLGRAPH"
	.align	4
	.sectionentsize	8
	.align		4
        /*0000*/ 	.word	0x00000000
	.align		4
        /*0004*/ 	.word	0xffffffff
	.align		4
        /*0008*/ 	.word	index@(_ZN7cutlass13device_kernelINS_4gemm6kernel13GemmUniversalIN4cute5tupleIJiiiiEEENS1_10collective13CollectiveMmaINS1_35MainloopSm100TmaUmmaWarpSpecializedILi3ELi2ELi4ENS5_IJNS4_1CILi1EEESB_SB_EEEEENS5_IJNSA_ILi64EEESE_NSA_ILi32EEEEEENS_10bfloat16_tENS5_IJlSB_lEEESH_SI_NS4_8TiledMMAINS4_8MMA_AtomIJNS4_20SM100_MMA_F16BF16_SSISH_SH_fLi64ELi64ELNS4_4UMMA5MajorE0ELSN_0ELNSM_7ScaleInE0ELSO_0EEEEEENS4_6LayoutISC_NS5_IJNSA_ILi0EEESS_SS_EEEEENS5_IJNS4_10UnderscoreESV_SV_EEEEENS4_13SM90_TMA_LOADENS4_14ComposedLayoutINS4_7SwizzleILi2ELi4ELi3EEENS4_18smem_ptr_flag_bitsILi16EEENSR_INS5_IJNSA_ILi8EEESF_EEENS5_IJSF_SB_EEEEEEEvNS4_8identityESY_S18_vS19_EENS_8epilogue10collective18CollectiveEpilogueINS1B_23Sm100TmaWarpSpecializedILi3ELi2ELi16ELb1ELb0EEEJSG_NS5_IJNSR_ISE_SB_EENSR_ISF_SB_EEEEESH_SI_SH_SI_NS1B_6fusion15FusionCallbacksIS1F_NS1J_17LinearCombinationISH_fSH_fLNS_15FloatRoundStyleE2EEESG_S1I_JEEENS4_5SM1004TMEM4LOAD26SM100_TMEM_LOAD_16dp256b4xESY_S18_NS4_17SM75_U32x4_LDSM_NENS4_14SM90_TMA_STOREES18_NS4_17SM90_U32x4_STSM_NENS4_39AutoVectorizingCopyWithAssumedAlignmentILi128EEEEEEvvEEEEvNT_6ParamsE)
	.align		4
        /*000c*/ 	.word	index@(__assertfail)
	.align		4
        /*0010*/ 	.word	0x00000000
	.align		4
        /*0014*/ 	.word	0xfffffffe
	.align		4
        /*0018*/ 	.word	0x00000000
	.align		4
        /*001c*/ 	.word	0xfffffffd
	.align		4
        /*0020*/ 	.word	0x00000000
	.align		4
        /*0024*/ 	.word	0xfffffffc


//--------------------- .nv.constant4             --------------------------
	.section	.nv.constant4,"a",@progbits
	.align	8
	.align		8
.nv.constant4:
        /*0000*/ 	.dword	__assertfail
	.align		8
        /*0008*/ 	.dword	__unnamed_1
	.align		8
        /*0010*/ 	.dword	__unnamed_2
	.align		8
        /*0018*/ 	.dword	_ZN39_INTERNAL_b30bfd43_4_k_cu_c264a29f_62924cuda3std3__45__cpo5beginE
	.align		8
        /*0020*/ 	.dword	_ZN39_INTERNAL_b30bfd43_4_k_cu_c264a29f_62924cuda3std3__45__cpo3endE
	.align		8
        /*0028*/ 	.dword	_ZN39_INTERNAL_b30bfd43_4_k_cu_c264a29f_62924cuda3std3__45__cpo6cbeginE
	.align		8
        /*0030*/ 	.dword	_ZN39_INTERNAL_b30bfd43_4_k_cu_c264a29f_62924cuda3std3__45__cpo4cendE
	.align		8
        /*0038*/ 	.dword	_ZN39_INTERNAL_b30bfd43_4_k_cu_c264a29f_62924cuda3std3__441_GLOBAL__N__b30bfd43_4_k_cu_c264a29f_62926ignoreE
	.align		8
        /*0040*/ 	.dword	_ZN39_INTERNAL_b30bfd43_4_k_cu_c264a29f_62924cuda3std3__419piecewise_constructE
	.align		8
        /*0048*/ 	.dword	_ZN39_INTERNAL_b30bfd43_4_k_cu_c264a29f_62924cuda3std3__48in_placeE
	.align		8
        /*0050*/ 	.dword	_ZN39_INTERNAL_b30bfd43_4_k_cu_c264a29f_62924cuda3std6ranges3__45__cpo4swapE
	.align		8
        /*0058*/ 	.dword	_ZN39_INTERNAL_b30bfd43_4_k_cu_c264a29f_62924cuda3std6ranges3__45__cpo9iter_moveE
	.align		8
        /*0060*/ 	.dword	_ZN39_INTERNAL_b30bfd43_4_k_cu_c264a29f_62924cute7productE
	.align		8
        /*0068*/ 	.dword	_ZN39_INTERNAL_b30bfd43_4_k_cu_c264a29f_62924cute1_E
	.align		8
        /*0070*/ 	.dword	$str$25
	.align		8
        /*0078*/ 	.dword	$str$26
	.align		8
        /*0080*/ 	.dword	$str$27
	.align		8
        /*0088*/ 	.dword	$str$28


//--------------------- .text._ZN7cutlass13device_kernelINS_4gemm6kernel13GemmUniversalIN4cute5tupleIJiiiiEEENS1_10collective13CollectiveMmaINS1_35MainloopSm100TmaUmmaWarpSpecializedILi3ELi2ELi4ENS5_IJNS4_1CILi1EEESB_SB_EEEEENS5_IJNSA_ILi64EEESE_NSA_ILi32EEEEEENS_10bfloat16_tENS5_IJlSB_lEEESH_SI_NS4_8TiledMMAINS4_8MMA_AtomIJNS4_20SM100_MMA_F16BF16_SSISH_SH_fLi64ELi64ELNS4_4UMMA5MajorE0ELSN_0ELNSM_7ScaleInE0ELSO_0EEEEEENS4_6LayoutISC_NS5_IJNSA_ILi0EEESS_SS_EEEEENS5_IJNS4_10UnderscoreESV_SV_EEEEENS4_13SM90_TMA_LOADENS4_14ComposedLayoutINS4_7SwizzleILi2ELi4ELi3EEENS4_18smem_ptr_flag_bitsILi16EEENSR_INS5_IJNSA_ILi8EEESF_EEENS5_IJSF_SB_EEEEEEEvNS4_8identityESY_S18_vS19_EENS_8epilogue10collective18CollectiveEpilogueINS1B_23Sm100TmaWarpSpecializedILi3ELi2ELi16ELb1ELb0EEEJSG_NS5_IJNSR_ISE_SB_EENSR_ISF_SB_EEEEESH_SI_SH_SI_NS1B_6fusion15FusionCallbacksIS1F_NS1J_17LinearCombinationISH_fSH_fLNS_15FloatRoundStyleE2EEESG_S1I_JEEENS4_5SM1004TMEM4LOAD26SM100_TMEM_LOAD_16dp256b4xESY_S18_NS4_17SM75_U32x4_LDSM_NENS4_14SM90_TMA_STOREES18_NS4_17SM90_U32x4_STSM_NENS4_39AutoVectorizingCopyWithAssumedAlignmentILi128EEEEEEvvEEEEvNT_6ParamsE --------------------------
	.section	.text._ZN7cutlass13device_kernelINS_4gemm6kernel13GemmUniversalIN4cute5tupleIJiiiiEEENS1_10collective13CollectiveMmaINS1_35MainloopSm100TmaUmmaWarpSpecializedILi3ELi2ELi4ENS5_IJNS4_1CILi1EEESB_SB_EEEEENS5_IJNSA_ILi64EEESE_NSA_ILi32EEEEEENS_10bfloat16_tENS5_IJlSB_lEEESH_SI_NS4_8TiledMMAINS4_8MMA_AtomIJNS4_20SM100_MMA_F16BF16_SSISH_SH_fLi64ELi64ELNS4_4UMMA5MajorE0ELSN_0ELNSM_7ScaleInE0ELSO_0EEEEEENS4_6LayoutISC_NS5_IJNSA_ILi0EEESS_SS_EEEEENS5_IJNS4_10UnderscoreESV_SV_EEEEENS4_13SM90_TMA_LOADENS4_14ComposedLayoutINS4_7SwizzleILi2ELi4ELi3EEENS4_18smem_ptr_flag_bitsILi16EEENSR_INS5_IJNSA_ILi8EEESF_EEENS5_IJSF_SB_EEEEEEEvNS4_8identityESY_S18_vS19_EENS_8epilogue10collective18CollectiveEpilogueINS1B_23Sm100TmaWarpSpecializedILi3ELi2ELi16ELb1ELb0EEEJSG_NS5_IJNSR_ISE_SB_EENSR_ISF_SB_EEEEESH_SI_SH_SI_NS1B_6fusion15FusionCallbacksIS1F_NS1J_17LinearCombinationISH_fSH_fLNS_15FloatRoundStyleE2EEESG_S1I_JEEENS4_5SM1004TMEM4LOAD26SM100_TMEM_LOAD_16dp256b4xESY_S18_NS4_17SM75_U32x4_LDSM_NENS4_14SM90_TMA_STOREES18_NS4_17SM90_U32x4_STSM_NENS4_39AutoVectorizingCopyWithAssumedAlignmentILi128EEEEEEvvEEEEvNT_6ParamsE,"ax",@progbits
	.align	128
.text._ZN7cutlass13device_kernelINS_4gemm6kernel13GemmUniversalIN4cute5tupleIJiiiiEEENS1_10collective13CollectiveMmaINS1_35MainloopSm100TmaUmmaWarpSpecializedILi3ELi2ELi4ENS5_IJNS4_1CILi1EEESB_SB_EEEEENS5_IJNSA_ILi64EEESE_NSA_ILi32EEEEEENS_10bfloat16_tENS5_IJlSB_lEEESH_SI_NS4_8TiledMMAINS4_8MMA_AtomIJNS4_20SM100_MMA_F16BF16_SSISH_SH_fLi64ELi64ELNS4_4UMMA5MajorE0ELSN_0ELNSM_7ScaleInE0ELSO_0EEEEEENS4_6LayoutISC_NS5_IJNSA_ILi0EEESS_SS_EEEEENS5_IJNS4_10UnderscoreESV_SV_EEEEENS4_13SM90_TMA_LOADENS4_14ComposedLayoutINS4_7SwizzleILi2ELi4ELi3EEENS4_18smem_ptr_flag_bitsILi16EEENSR_INS5_IJNSA_ILi8EEESF_EEENS5_IJSF_SB_EEEEEEEvNS4_8identityESY_S18_vS19_EENS_8epilogue10collective18CollectiveEpilogueINS1B_23Sm100TmaWarpSpecializedILi3ELi2ELi16ELb1ELb0EEEJSG_NS5_IJNSR_ISE_SB_EENSR_ISF_SB_EEEEESH_SI_SH_SI_NS1B_6fusion15FusionCallbacksIS1F_NS1J_17LinearCombinationISH_fSH_fLNS_15FloatRoundStyleE2EEESG_S1I_JEEENS4_5SM1004TMEM4LOAD26SM100_TMEM_LOAD_16dp256b4xESY_S18_NS4_17SM75_U32x4_LDSM_NENS4_14SM90_TMA_STOREES18_NS4_17SM90_U32x4_STSM_NENS4_39AutoVectorizingCopyWithAssumedAlignmentILi128EEEEEEvvEEEEvNT_6ParamsE:
        .type           _ZN7cutlass13device_kernelINS_4gemm6kernel13GemmUniversalIN4cute5tupleIJiiiiEEENS1_10collective13CollectiveMmaINS1_35MainloopSm100TmaUmmaWarpSpecializedILi3ELi2ELi4ENS5_IJNS4_1CILi1EEESB_SB_EEEEENS5_IJNSA_ILi64EEESE_NSA_ILi32EEEEEENS_10bfloat16_tENS5_IJlSB_lEEESH_SI_NS4_8TiledMMAINS4_8MMA_AtomIJNS4_20SM100_MMA_F16BF16_SSISH_SH_fLi64ELi64ELNS4_4UMMA5MajorE0ELSN_0ELNSM_7ScaleInE0ELSO_0EEEEEENS4_6LayoutISC_NS5_IJNSA_ILi0EEESS_SS_EEEEENS5_IJNS4_10UnderscoreESV_SV_EEEEENS4_13SM90_TMA_LOADENS4_14ComposedLayoutINS4_7SwizzleILi2ELi4ELi3EEENS4_18smem_ptr_flag_bitsILi16EEENSR_INS5_IJNSA_ILi8EEESF_EEENS5_IJSF_SB_EEEEEEEvNS4_8identityESY_S18_vS19_EENS_8epilogue10collective18CollectiveEpilogueINS1B_23Sm100TmaWarpSpecializedILi3ELi2ELi16ELb1ELb0EEEJSG_NS5_IJNSR_ISE_SB_EENSR_ISF_SB_EEEEESH_SI_SH_SI_NS1B_6fusion15FusionCallbacksIS1F_NS1J_17LinearCombinationISH_fSH_fLNS_15FloatRoundStyleE2EEESG_S1I_JEEENS4_5SM1004TMEM4LOAD26SM100_TMEM_LOAD_16dp256b4xESY_S18_NS4_17SM75_U32x4_LDSM_NENS4_14SM90_TMA_STOREES18_NS4_17SM90_U32x4_STSM_NENS4_39AutoVectorizingCopyWithAssumedAlignmentILi128EEEEEEvvEEEEvNT_6ParamsE,@function
        .size           _ZN7cutlass13device_kernelINS_4gemm6kernel13GemmUniversalIN4cute5tupleIJiiiiEEENS1_10collective13CollectiveMmaINS1_35MainloopSm100TmaUmmaWarpSpecializedILi3ELi2ELi4ENS5_IJNS4_1CILi1EEESB_SB_EEEEENS5_IJNSA_ILi64EEESE_NSA_ILi32EEEEEENS_10bfloat16_tENS5_IJlSB_lEEESH_SI_NS4_8TiledMMAINS4_8MMA_AtomIJNS4_20SM100_MMA_F16BF16_SSISH_SH_fLi64ELi64ELNS4_4UMMA5MajorE0ELSN_0ELNSM_7ScaleInE0ELSO_0EEEEEENS4_6LayoutISC_NS5_IJNSA_ILi0EEESS_SS_EEEEENS5_IJNS4_10UnderscoreESV_SV_EEEEENS4_13SM90_TMA_LOADENS4_14ComposedLayoutINS4_7SwizzleILi2ELi4ELi3EEENS4_18smem_ptr_flag_bitsILi16EEENSR_INS5_IJNSA_ILi8EEESF_EEENS5_IJSF_SB_EEEEEEEvNS4_8identityESY_S18_vS19_EENS_8epilogue10collective18CollectiveEpilogueINS1B_23Sm100TmaWarpSpecializedILi3ELi2ELi16ELb1ELb0EEEJSG_NS5_IJNSR_ISE_SB_EENSR_ISF_SB_EEEEESH_SI_SH_SI_NS1B_6fusion15FusionCallbacksIS1F_NS1J_17LinearCombinationISH_fSH_fLNS_15FloatRoundStyleE2EEESG_S1I_JEEENS4_5SM1004TMEM4LOAD26SM100_TMEM_LOAD_16dp256b4xESY_S18_NS4_17SM75_U32x4_LDSM_NENS4_14SM90_TMA_STOREES18_NS4_17SM90_U32x4_STSM_NENS4_39AutoVectorizingCopyWithAssumedAlignmentILi128EEEEEEvvEEEEvNT_6ParamsE,(.L_x_151 - _ZN7cutlass13device_kernelINS_4gemm6kernel13GemmUniversalIN4cute5tupleIJiiiiEEENS1_10collective13CollectiveMmaINS1_35MainloopSm100TmaUmmaWarpSpecializedILi3ELi2ELi4ENS5_IJNS4_1CILi1EEESB_SB_EEEEENS5_IJNSA_ILi64EEESE_NSA_ILi32EEEEEENS_10bfloat16_tENS5_IJlSB_lEEESH_SI_NS4_8TiledMMAINS4_8MMA_AtomIJNS4_20SM100_MMA_F16BF16_SSISH_SH_fLi64ELi64ELNS4_4UMMA5MajorE0ELSN_0ELNSM_7ScaleInE0ELSO_0EEEEEENS4_6LayoutISC_NS5_IJNSA_ILi0EEESS_SS_EEEEENS5_IJNS4_10UnderscoreESV_SV_EEEEENS4_13SM90_TMA_LOADENS4_14ComposedLayoutINS4_7SwizzleILi2ELi4ELi3EEENS4_18smem_ptr_flag_bitsILi16EEENSR_INS5_IJNSA_ILi8EEESF_EEENS5_IJSF_SB_EEEEEEEvNS4_8identityESY_S18_vS19_EENS_8epilogue10collective18CollectiveEpilogueINS1B_23Sm100TmaWarpSpecializedILi3ELi2ELi16ELb1ELb0EEEJSG_NS5_IJNSR_ISE_SB_EENSR_ISF_SB_EEEEESH_SI_SH_SI_NS1B_6fusion15FusionCallbacksIS1F_NS1J_17LinearCombinationISH_fSH_fLNS_15FloatRoundStyleE2EEESG_S1I_JEEENS4_5SM1004TMEM4LOAD26SM100_TMEM_LOAD_16dp256b4xESY_S18_NS4_17SM75_U32x4_LDSM_NENS4_14SM90_TMA_STOREES18_NS4_17SM90_U32x4_STSM_NENS4_39AutoVectorizingCopyWithAssumedAlignmentILi128EEEEEEvvEEEEvNT_6ParamsE)
        .other          _ZN7cutlass13device_kernelINS_4gemm6kernel13GemmUniversalIN4cute5tupleIJiiiiEEENS1_10collective13CollectiveMmaINS1_35MainloopSm100TmaUmmaWarpSpecializedILi3ELi2ELi4ENS5_IJNS4_1CILi1EEESB_SB_EEEEENS5_IJNSA_ILi64EEESE_NSA_ILi32EEEEEENS_10bfloat16_tENS5_IJlSB_lEEESH_SI_NS4_8TiledMMAINS4_8MMA_AtomIJNS4_20SM100_MMA_F16BF16_SSISH_SH_fLi64ELi64ELNS4_4UMMA5MajorE0ELSN_0ELNSM_7ScaleInE0ELSO_0EEEEEENS4_6LayoutISC_NS5_IJNSA_ILi0EEESS_SS_EEEEENS5_IJNS4_10UnderscoreESV_SV_EEEEENS4_13SM90_TMA_LOADENS4_14ComposedLayoutINS4_7SwizzleILi2ELi4ELi3EEENS4_18smem_ptr_flag_bitsILi16EEENSR_INS5_IJNSA_ILi8EEESF_EEENS5_IJSF_SB_EEEEEEEvNS4_8identityESY_S18_vS19_EENS_8epilogue10collective18CollectiveEpilogueINS1B_23Sm100TmaWarpSpecializedILi3ELi2ELi16ELb1ELb0EEEJSG_NS5_IJNSR_ISE_SB_EENSR_ISF_SB_EEEEESH_SI_SH_SI_NS1B_6fusion15FusionCallbacksIS1F_NS1J_17LinearCombinationISH_fSH_fLNS_15FloatRoundStyleE2EEESG_S1I_JEEENS4_5SM1004TMEM4LOAD26SM100_TMEM_LOAD_16dp256b4xESY_S18_NS4_17SM75_U32x4_LDSM_NENS4_14SM90_TMA_STOREES18_NS4_17SM90_U32x4_STSM_NENS4_39AutoVectorizingCopyWithAssumedAlignmentILi128EEEEEEvvEEEEvNT_6ParamsE,@"STO_CUDA_ENTRY STV_DEFAULT"
_ZN7cutlass13device_kernelINS_4gemm6kernel13GemmUniversalIN4cute5tupleIJiiiiEEENS1_10collective13CollectiveMmaINS1_35MainloopSm100TmaUmmaWarpSpecializedILi3ELi2ELi4ENS5_IJNS4_1CILi1EEESB_SB_EEEEENS5_IJNSA_ILi64EEESE_NSA_ILi32EEEEEENS_10bfloat16_tENS5_IJlSB_lEEESH_SI_NS4_8TiledMMAINS4_8MMA_AtomIJNS4_20SM100_MMA_F16BF16_SSISH_SH_fLi64ELi64ELNS4_4UMMA5MajorE0ELSN_0ELNSM_7ScaleInE0ELSO_0EEEEEENS4_6LayoutISC_NS5_IJNSA_ILi0EEESS_SS_EEEEENS5_IJNS4_10UnderscoreESV_SV_EEEEENS4_13SM90_TMA_LOADENS4_14ComposedLayoutINS4_7SwizzleILi2ELi4ELi3EEENS4_18smem_ptr_flag_bitsILi16EEENSR_INS5_IJNSA_ILi8EEESF_EEENS5_IJSF_SB_EEEEEEEvNS4_8identityESY_S18_vS19_EENS_8epilogue10collective18CollectiveEpilogueINS1B_23Sm100TmaWarpSpecializedILi3ELi2ELi16ELb1ELb0EEEJSG_NS5_IJNSR_ISE_SB_EENSR_ISF_SB_EEEEESH_SI_SH_SI_NS1B_6fusion15FusionCallbacksIS1F_NS1J_17LinearCombinationISH_fSH_fLNS_15FloatRoundStyleE2EEESG_S1I_JEEENS4_5SM1004TMEM4LOAD26SM100_TMEM_LOAD_16dp256b4xESY_S18_NS4_17SM75_U32x4_LDSM_NENS4_14SM90_TMA_STOREES18_NS4_17SM90_U32x4_STSM_NENS4_39AutoVectorizingCopyWithAssumedAlignmentILi128EEEEEEvvEEEEvNT_6ParamsE:
[----:B------:R-:W1:Y:S01]  /*0000*/  LDC R1, c[0x0][0x37c] ;  /* 0x0000df00ff017b82 */ /* 0x000e620000000800 */
[----:B------:R-:W2:Y:S01]  /*0010*/  S2R R70, SR_TID.X ;  /* 0x0000000000467919 */ /* 0x000ea20000002100 */
[----:B------:R-:W3:Y:S01]  /*0020*/  LDCU.64 UR4, c[0x0][0x890] ;  /* 0x00011200ff0477ac */ /* 0x000ee20008000a00 */
[----:B------:R-:W-:Y:S02]  /*0030*/  PRMT R60, RZ, 0x7610, R60 ;  /* 0x00007610ff3c7816 */ /* 0x000fe4000000003c */
[----:B------:R-:W-:Y:S01]  /*0040*/  ELECT P5, URZ, PT ;  /* 0x0000000000ff782f */ /* 0x000fe200038a0000 */
[----:B------:R-:W4:Y:S01]  /*0050*/  LDCU.64 UR46, c[0x0][0x358] ;  /* 0x00006b00ff2e77ac */ /* 0x000f220008000a00 */
[----:B---3--:R-:W-:-:S04]  /*0060*/  UISETP.NE.U32.AND UP0, UPT, UR4, URZ, UPT ;  /* 0x000000ff0400728c */ /* 0x008fc8000bf05070 */
[----:B------:R-:W-:Y:S01]  /*0070*/  UISETP.NE.AND.EX UP0, UPT, UR5, URZ, UPT, UP0 ;  /* 0x000000ff0500728c */ /* 0x000fe2000bf05300 */
[----:B--2---:R-:W-:-:S05]  /*0080*/  SHF.R.U32.HI R65, RZ, 0x5, R70 ;  /* 0x00000005ff417819 */ /* 0x004fca0000011646 */
[----:B------:R-:W2:Y:S02]  /*0090*/  SHFL.IDX PT, R0, R65, RZ, 0x1f ;  /* 0x00001fff41007589 */ /* 0x000ea400000e0000 */
[----:B--2---:R-:W-:Y:S01]  /*00a0*/  R2UR UR8, R0 ;  /* 0x00000000000872ca */ /* 0x004fe200000e0000 */
[----:B-1--4-:R-:W-:-:S14]  /*00b0*/  BRA.U UP0, `(.L_x_0) ;  /* 0x00000001002c7547 */ /* 0x012fdc000b800000 */
[----:B------:R-:W1:Y:S02]  /*00c0*/  LDCU.64 UR6, c[0x0][0x888] ;  /* 0x00011100ff0677ac */ /* 0x000e640008000a00 */
[----:B-1----:R-:W-:-:S04]  /*00d0*/  UISETP.NE.U32.AND UP0, UPT, UR6, URZ, UPT ;  /* 0x000000ff0600728c */ /* 0x002fc8000bf05070 */
[----:B------:R-:W-:-:S09]  /*00e0*/  UISETP.NE.AND.EX UP0, UPT, UR7, URZ, UPT, UP0 ;  /* 0x000000ff0700728c */ /* 0x000fd2000bf05300 */
[----:B------:R-:W-:Y:S05]  /*00f0*/  BRA.U !UP0, `(.L_x_1) ;  /* 0x0000000108107547 */ /* 0x000fea000b800000 */
[----:B------:R-:W1:Y:S02]  /*0100*/  LDC.64 R2, c[0x0][0x888] ;  /* 0x00022200ff027b82 */ /* 0x000e640000000a00 */
[----:B-1----:R1:W5:Y:S01]  /*0110*/  LDG.E R35, desc[UR46][R2.64] ;  /* 0x0000002e02237981 */ /* 0x002362000c1e1900 */
[----:B------:R-:W-:Y:S01]  /*0120*/  HFMA2 R60, -RZ, RZ, 0, 5.9604644775390625e-08 ;  /* 0x00000001ff3c7431 */ /* 0x000fe200000001ff */
[----:B------:R-:W-:Y:S05]  /*0130*/  BRA `(.L_x_0) ;  /* 0x00000000000c7947 */ /* 0x000fea0003800000 */
.L_x_1:
[----:B------:R-:W1:Y:S01]  /*0140*/  LDCU UR6, c[0x0][0x880] ;  /* 0x00011000ff0677ac */ /* 0x000e620008000800 */
[----:B------:R-:W-:Y:S01]  /*0150*/  HFMA2 R60, -RZ, RZ, 0, 5.9604644775390625e-08 ;  /* 0x00000001ff3c7431 */ /* 0x000fe200000001ff */
[----:B-1----:R-:W-:-:S07]  /*0160*/  MOV R35, UR6 ;  /* 0x0000000600237c02 */ /* 0x002fce0008000f00 */
.L_x_0:
[----:B------:R-:W2:Y:S02]  /*0170*/  LDCU.64 UR6, c[0x0][0x8b0] ;  /* 0x00011600ff0677ac */ /* 0x000ea40008000a00 */
[----:B--2---:R-:W-:-:S04]  /*0180*/  UISETP.NE.U32.AND UP0, UPT, UR6, URZ, UPT ;  /* 0x000000ff0600728c */ /* 0x004fc8000bf05070 */
[----:B------:R-:W-:-:S09]  /*0190*/  UISETP.NE.AND.EX UP0, UPT, UR7, URZ, UPT, UP0 ;  /* 0x000000ff0700728c */ /* 0x000fd2000bf05300 */
[----:B------:R-:W-:Y:S05]  /*01a0*/  BRA.U UP0, `(.L_x_2) ;  /* 0x0000000100247547 */ /* 0x000fea000b800000 */
[----:B------:R-:W2:Y:S02]  /*01b0*/  LDCU.64 UR6, c[0x0][0x8a8] ;  /* 0x00011500ff0677ac */ /* 0x000ea40008000a00 */
[----:B--2---:R-:W-:-:S04]  /*01c0*/  UISETP.NE.U32.AND UP0, UPT, UR6, URZ, UPT ;  /* 0x000000ff0600728c */ /* 0x004fc8000bf05070 */
[----:B------:R-:W-:-:S09]  /*01d0*/  UISETP.NE.AND.EX UP0, UPT, UR7, URZ, UPT, UP0 ;  /* 0x000000ff0700728c */ /* 0x000fd2000bf05300 */
[----:B------:R-:W-:Y:S05]  /*01e0*/  BRA.U !UP0, `(.L_x_3) ;  /* 0x00000001080c7547 */ /* 0x000fea000b800000 */
[----:B-1----:R-:W1:Y:S02]  /*01f0*/  LDC.64 R2, c[0x0][0x8a8] ;  /* 0x00022a00ff027b82 */ /* 0x002e640000000a00 */
[----:B-1----:R2:W5:Y:S01]  /*0200*/  LDG.E R33, desc[UR46][R2.64] ;  /* 0x0000002e02217981 */ /* 0x002562000c1e1900 */
[----:B------:R-:W-:Y:S05]  /*0210*/  BRA `(.L_x_2) ;  /* 0x0000000000087947 */ /* 0x000fea0003800000 */
.L_x_3:
[----:B------:R-:W2:Y:S02]  /*0220*/  LDCU UR6, c[0x0][0x8a0] ;  /* 0x00011400ff0677ac */ /* 0x000ea40008000800 */
[----:B--2---:R-:W-:Y:S02]  /*0230*/  MOV R33, UR6 ;  /* 0x0000000600217c02 */ /* 0x004fe40008000f00 */
.L_x_2:
[----:B------:R-:W-:Y:S01]  /*0240*/  IMAD.U32 R0, RZ, RZ, UR8 ;  /* 0x00000008ff007e24 */ /* 0x000fe2000f8e00ff */
[----:B------:R-:W-:Y:S04]  /*0250*/  BSSY.RECONVERGENT B0, `(.L_x_4) ;  /* 0x000000c000007945 */ /* 0x000fe80003800200 */
[C---:B------:R-:W-:Y:S02]  /*0260*/  ISETP.NE.OR P1, PT, R0.reuse, 0x1, !P5 ;  /* 0x000000010000780c */ /* 0x040fe40006f25670 */
[----:B------:R-:W-:-:S11]  /*0270*/  ISETP.NE.OR P0, PT, R0, 0x3, !P5 ;  /* 0x000000030000780c */ /* 0x000fd60006f05670 */
[----:B------:R-:W-:Y:S05]  /*0280*/  @P1 BRA `(.L_x_5) ;  /* 0x0000000000201947 */ /* 0x000fea0003800000 */
[----:B------:R-:W3:Y:S02]  /*0290*/  LDCU.64 UR6, c[0x0][0x348] ;  /* 0x00006900ff0677ac */ /* 0x000ee40008000a00 */
[----:B---3--:R-:W-:Y:S02]  /*02a0*/  UIADD3 UR10, UP1, UPT, UR6, 0x80, URZ ;  /* 0x00000080060a7890 */ /* 0x008fe4000ff3e0ff */
[----:B------:R-:W-:Y:S02]  /*02b0*/  UIADD3 UR6, UP0, UPT, UR6, 0x180, URZ ;  /* 0x0000018006067890 */ /* 0x000fe4000ff1e0ff */
[----:B------:R-:W-:Y:S02]  /*02c0*/  UIADD3.X UR11, UPT, UPT, URZ, UR7, URZ, UP1, !UPT ;  /* 0x00000007ff0b7290 */ /* 0x000fe40008ffe4ff */
[----:B------:R-:W-:-:S07]  /*02d0*/  UIADD3.X UR7, UPT, UPT, URZ, UR7, URZ, UP0, !UPT ;  /* 0x00000007ff077290 */ /* 0x000fce00087fe4ff */
[----:B------:R3:W-:Y:S02]  /*02e0*/  UTMACCTL.PF [UR10] ;  /* 0x000000000a0079b9 */ /* 0x0007e40008040000 */
[----:B------:R3:W-:Y:S02]  /*02f0*/  UTMACCTL.PF [UR6] ;  /* 0x00000000060079b9 */ /* 0x0007e40008040000 */
[----:B---3--:R-:W-:Y:S01]  /*0300*/  NOP ;  /* 0x0000000000007918 */ /* 0x008fe20000000000 */
.L_x_5:
[----:B------:R-:W-:Y:S05]  /*0310*/  BSYNC.RECONVERGENT B0 ;  /* 0x0000000000007941 */ /* 0x000fea0003800200 */
.L_x_4:
[----:B------:R-:W-:Y:S04]  /*0320*/  BSSY.RECONVERGENT B0, `(.L_x_6) ;  /* 0x000000a000007945 */ /* 0x000fe80003800200 */
        /* <DEDUP_REMOVED lines=9> */
.L_x_7:
[----:B------:R-:W-:Y:S05]  /*03c0*/  BSYNC.RECONVERGENT B0 ;  /* 0x0000000000007941 */ /* 0x000fea0003800200 */
.L_x_6:
[----:B------:R-:W3:Y:S01]  /*03d0*/  LDCU.64 UR6, c[0x0][0x888] ;  /* 0x00011100ff0677ac */ /* 0x000ee20008000a00 */
[----:B------:R-:W-:Y:S02]  /*03e0*/  UISETP.EQ.U32.AND UP1, UPT, UR4, URZ, UPT ;  /* 0x000000ff0400728c */ /* 0x000fe4000bf22070 */
[----:B------:R-:W-:Y:S02]  /*03f0*/  UPLOP3.LUT UP2, UPT, UPT, UPT, UPT, 0x80, 0x8 ;  /* 0x000000000008789c */ /* 0x000fe40003f4f070 */
[----:B---3--:R-:W-:-:S04]  /*0400*/  UISETP.NE.U32.AND UP0, UPT, UR6, URZ, UPT ;  /* 0x000000ff0600728c */ /* 0x008fc8000bf05070 */
[----:B------:R-:W-:-:S04]  /*0410*/  UISETP.NE.AND.EX UP0, UPT, UR7, URZ, UPT, UP0 ;  /* 0x000000ff0700728c */ /* 0x000fc8000bf05300 */
[----:B------:R-:W-:-:S04]  /*0420*/  UISETP.EQ.OR.EX UP3, UPT, UR5, URZ, !UP0, UP1 ;  /* 0x000000ff0500728c */ /* 0x000fc8000c762710 */
[----:B------:R-:W-:-:S05]  /*0430*/  UP2UR UR53, UPR, URZ, 0x8 ;  /* 0x00000008ff357883 */ /* 0x000fca0008000000 */
[----:B------:R-:W-:Y:S07]  /*0440*/  BRA.U !UP3, `(.L_x_8) ;  /* 0x000000010b207547 */ /* 0x000fee000b800000 */
[----:B------:R-:W-:Y:S01]  /*0450*/  UISETP.NE.U32.AND UP2, UPT, UR4, URZ, UPT ;  /* 0x000000ff0400728c */ /* 0x000fe2000bf45070 */
[----:B-----5:R-:W-:Y:S01]  /*0460*/  FSETP.NEU.AND P0, PT, R35, RZ, PT ;  /* 0x000000ff2300720b */ /* 0x020fe20003f0d000 */
[----:B------:R-:W-:Y:S02]  /*0470*/  USEL UR4, URZ, 0xffffffff, UP0 ;  /* 0xffffffffff047887 */ /* 0x000fe40008000000 */
[----:B------:R-:W-:-:S10]  /*0480*/  UISETP.NE.AND.EX UP2, UPT, UR5, URZ, UPT, UP2 ;  /* 0x000000ff0500728c */ /* 0x000fd4000bf45320 */
[----:B------:R-:W-:Y:S01]  /*0490*/  VOTEU.ANY UP1, P0 ;  /* 0x0000000000ff7886 */ /* 0x000fe20000020100 */
[----:B------:R-:W-:-:S04]  /*04a0*/  @!UP2 USEL UR4, URZ, 0xffffffff, UP1 ;  /* 0xffffffffff04a887 */ /* 0x000fc80008800000 */
[----:B------:R-:W-:-:S04]  /*04b0*/  ULOP3.LUT UR4, UR4, 0x1, URZ, 0xc0, !UPT ;  /* 0x0000000104047892 */ /* 0x000fc8000f8ec0ff */
[----:B------:R-:W-:-:S11]  /*04c0*/  UISETP.NE.U32.AND UP2, UPT, UR4, 0x1, UPT ;  /* 0x000000010400788c */ /* 0x000fd6000bf45070 */
.L_x_8:
[----:B-12---:R-:W1:Y:S01]  /*04d0*/  SHFL.IDX PT, R2, R65, RZ, 0x1f ;  /* 0x00001fff41027589 */ /* 0x006e6200000e0000 */
[----:B------:R-:W-:-:S04]  /*04e0*/  UISETP.NE.AND UP1, UPT, UR8, 0x2, UPT ;  /* 0x000000020800788c */ /* 0x000fc8000bf25270 */
[----:B------:R-:W-:Y:S01]  /*04f0*/  USEL UR6, URZ, 0x1, UP1 ;  /* 0x00000001ff067887 */ /* 0x000fe20008800000 */
[----:B-1----:R-:W-:-:S13]  /*0500*/  ISETP.NE.AND P0, PT, R2, RZ, PT ;  /* 0x000000ff0200720c */ /* 0x002fda0003f05270 */
[----:B------:R-:W-:Y:S05]  /*0510*/  @P0 BRA `(.L_x_9) ;  /* 0x0000000000400947 */ /* 0x000fea0003800000 */
[----:B------:R-:W1:Y:S01]  /*0520*/  S2UR UR5, SR_CgaCtaId ;  /* 0x00000000000579c3 */ /* 0x000e620000008800 */
[----:B------:R-:W-:Y:S01]  /*0530*/  UMOV UR7, 0x400 ;  /* 0x0000040000077882 */ /* 0x000fe20000000000 */
[----:B------:R-:W-:Y:S01]  /*0540*/  UMOV UR4, 0x1 ;  /* 0x0000000100047882 */ /* 0x000fe20000000000 */
[----:B------:R-:W-:Y:S01]  /*0550*/  ELECT P0, URZ, PT ;  /* 0x0000000000ff782f */ /* 0x000fe20003800000 */
[----:B------:R-:W-:-:S04]  /*0560*/  UIADD3 UR10, UPT, UPT, -UR4, 0x100000, URZ ;  /* 0x00100000040a7890 */ /* 0x000fc8000fffe1ff */
[----:B------:R-:W-:Y:S02]  /*0570*/  USHF.L.U32 UR11, UR10, 0xb, URZ ;  /* 0x0000000b0a0b7899 */ /* 0x000fe400080006ff */
[----:B------:R-:W-:Y:S02]  /*0580*/  USHF.L.U32 UR10, UR10, 0x1, URZ ;  /* 0x000000010a0a7899 */ /* 0x000fe400080006ff */
[----:B-1----:R-:W-:Y:S01]  /*0590*/  ULEA UR5, UR5, UR7, 0x18 ;  /* 0x0000000705057291 */ /* 0x002fe2000f8ec0ff */
[----:B------:R-:W1:Y:S11]  /*05a0*/  FENCE.VIEW.ASYNC.S ;  /* 0x00000000000073c6 */ /* 0x000e760000000000 */
[----:B-1----:R1:W2:Y:S01]  /*05b0*/  SYNCS.EXCH.64 URZ, [UR5], UR10 ;  /* 0x0000000a05ff75b2 */ /* 0x0022a20008000100 */
[----:B------:R1:W3:Y:S01]  /*05c0*/  SYNCS.EXCH.64 URZ, [UR5+0x18], UR10 ;  /* 0x0000180a05ff75b2 */ /* 0x0002e20008000100 */
[----:B------:R1:W4:Y:S01]  /*05d0*/  SYNCS.EXCH.64 URZ, [UR5+0x8], UR10 ;  /* 0x0000080a05ff75b2 */ /* 0x0003220008000100 */
[----:B------:R1:W1:Y:S01]  /*05e0*/  SYNCS.EXCH.64 URZ, [UR5+0x20], UR10 ;  /* 0x0000200a05ff75b2 */ /* 0x0002620008000100 */
[----:B------:R1:W1:Y:S01]  /*05f0*/  SYNCS.EXCH.64 URZ, [UR5+0x10], UR10 ;  /* 0x0000100a05ff75b2 */ /* 0x0002620008000100 */
[----:B------:R1:W1:Y:S01]  /*0600*/  SYNCS.EXCH.64 URZ, [UR5+0x28], UR10 ;  /* 0x0000280a05ff75b2 */ /* 0x0002620008000100 */
[----:B------:R-:W-:Y:S01]  /*0610*/  NOP ;  /* 0x0000000000007918 */ /* 0x000fe20000000000 */
.L_x_9:
[----:B------:R-:W2:Y:S01]  /*0620*/  SHFL.IDX PT, R2, R65, RZ, 0x1f ;  /* 0x00001fff41027589 */ /* 0x000ea200000e0000 */
[----:B------:R-:W-:Y:S01]  /*0630*/  NOP ;  /* 0x0000000000007918 */ /* 0x000fe20000000000 */
[----:B--2---:R-:W-:-:S13]  /*0640*/  ISETP.NE.AND P0, PT, R2, 0x1, PT ;  /* 0x000000010200780c */ /* 0x004fda0003f05270 */
[----:B------:R-:W-:Y:S05]  /*0650*/  @P0 BRA `(.L_x_10) ;  /* 0x0000000000500947 */ /* 0x000fea0003800000 */
[----:B------:R-:W2:Y:S01]  /*0660*/  S2UR UR7, SR_CgaCtaId ;  /* 0x00000000000779c3 */ /* 0x000ea20000008800 */
[----:B------:R-:W-:Y:S01]  /*0670*/  UMOV UR9, 0x400 ;  /* 0x0000040000097882 */ /* 0x000fe20000000000 */
[----:B-1----:R-:W-:Y:S01]  /*0680*/  UMOV UR5, 0x20 ;  /* 0x0000002000057882 */ /* 0x002fe20000000000 */
[----:B------:R-:W-:Y:S01]  /*0690*/  UMOV UR4, 0x80 ;  /* 0x0000008000047882 */ /* 0x000fe20000000000 */
[----:B------:R-:W-:-:S04]  /*06a0*/  UIADD3 UR10, UPT, UPT, -UR5, 0x100000, URZ ;  /* 0x00100000050a7890 */ /* 0x000fc8000fffe1ff */
[----:B------:R-:W-:Y:S02]  /*06b0*/  USHF.L.U32 UR11, UR10, 0xb, URZ ;  /* 0x0000000b0a0b7899 */ /* 0x000fe400080006ff */
[----:B------:R-:W-:Y:S02]  /*06c0*/  USHF.L.U32 UR10, UR10, 0x1, URZ ;  /* 0x000000010a0a7899 */ /* 0x000fe400080006ff */
[----:B------:R-:W-:-:S04]  /*06d0*/  UIADD3 UR4, UPT, UPT, -UR4, 0x100000, URZ ;  /* 0x0010000004047890 */ /* 0x000fc8000fffe1ff */
[----:B------:R-:W-:Y:S02]  /*06e0*/  USHF.L.U32 UR5, UR4, 0xb, URZ ;  /* 0x0000000b04057899 */ /* 0x000fe400080006ff */
[----:B------:R-:W-:Y:S01]  /*06f0*/  USHF.L.U32 UR4, UR4, 0x1, URZ ;  /* 0x0000000104047899 */ /* 0x000fe200080006ff */
[----:B------:R-:W-:Y:S01]  /*0700*/  ELECT P0, URZ, PT ;  /* 0x0000000000ff782f */ /* 0x000fe20003800000 */
[----:B--2---:R-:W-:Y:S01]  /*0710*/  ULEA UR7, UR7, UR9, 0x18 ;  /* 0x0000000907077291 */ /* 0x004fe2000f8ec0ff */
[----:B------:R-:W1:Y:S11]  /*0720*/  FENCE.VIEW.ASYNC.S ;  /* 0x00000000000073c6 */ /* 0x000e760000000000 */
[----:B-1----:R2:W1:Y:S01]  /*0730*/  SYNCS.EXCH.64 URZ, [UR7+0x30], UR10 ;  /* 0x0000300a07ff75b2 */ /* 0x0024620008000100 */
[----:B------:R2:W1:Y:S01]  /*0740*/  SYNCS.EXCH.64 URZ, [UR7+0x48], UR4 ;  /* 0x0000480407ff75b2 */ /* 0x0004620008000100 */
[----:B------:R2:W1:Y:S01]  /*0750*/  SYNCS.EXCH.64 URZ, [UR7+0x38], UR10 ;  /* 0x0000380a07ff75b2 */ /* 0x0004620008000100 */
[----:B------:R2:W1:Y:S01]  /*0760*/  SYNCS.EXCH.64 URZ, [UR7+0x50], UR4 ;  /* 0x0000500407ff75b2 */ /* 0x0004620008000100 */
[----:B------:R2:W1:Y:S01]  /*0770*/  SYNCS.EXCH.64 URZ, [UR7+0x40], UR10 ;  /* 0x0000400a07ff75b2 */ /* 0x0004620008000100 */
[----:B------:R2:W1:Y:S02]  /*0780*/  SYNCS.EXCH.64 URZ, [UR7+0x58], UR4 ;  /* 0x0000580407ff75b2 */ /* 0x0004640008000100 */
[----:B--2---:R-:W-:Y:S01]  /*0790*/  NOP ;  /* 0x0000000000007918 */ /* 0x004fe20000000000 */
.L_x_10:
[----:B------:R-:W2:Y:S01]  /*07a0*/  SHFL.IDX PT, R2, R65, RZ, 0x1f ;  /* 0x00001fff41027589 */ /* 0x000ea200000e0000 */
[----:B------:R-:W-:Y:S01]  /*07b0*/  NOP ;  /* 0x0000000000007918 */ /* 0x000fe20000000000 */
[----:B--2---:R-:W-:-:S13]  /*07c0*/  ISETP.NE.AND P0, PT, R2, 0x3, PT ;  /* 0x000000030200780c */ /* 0x004fda0003f05270 */
[----:B------:R-:W-:Y:S05]  /*07d0*/  @P0 BRA `(.L_x_11) ;  /* 0x0000000000300947 */ /* 0x000fea0003800000 */
[----:B-1----:R-:W1:Y:S01]  /*07e0*/  S2UR UR5, SR_CgaCtaId ;  /* 0x00000000000579c3 */ /* 0x002e620000008800 */
        /* <DEDUP_REMOVED lines=8> */
[----:B-1----:R2:W1:Y:S01]  /*0870*/  SYNCS.EXCH.64 URZ, [UR5+0x60], UR10 ;  /* 0x0000600a05ff75b2 */ /* 0x0024620008000100 */
[----:B------:R2:W1:Y:S02]  /*0880*/  SYNCS.EXCH.64 URZ, [UR5+0x68], UR10 ;  /* 0x0000680a05ff75b2 */ /* 0x0004640008000100 */
[----:B--2---:R-:W-:Y:S01]  /*0890*/  NOP ;  /* 0x0000000000007918 */ /* 0x004fe20000000000 */
.L_x_11:
[----:B------:R-:W2:Y:S01]  /*08a0*/  SHFL.IDX PT, R2, R65, RZ, 0x1f ;  /* 0x00001fff41027589 */ /* 0x000ea200000e0000 */
[----:B------:R-:W-:Y:S01]  /*08b0*/  NOP ;  /* 0x0000000000007918 */ /* 0x000fe20000000000 */
[----:B--2---:R-:W-:-:S13]  /*08c0*/  ISETP.NE.AND P0, PT, R2, 0x4, PT ;  /* 0x000000040200780c */ /* 0x004fda0003f05270 */
[----:B------:R-:W-:Y:S05]  /*08d0*/  @P0 BRA `(.L_x_12) ;  /* 0x00000000004c0947 */ /* 0x000fea0003800000 */
[----:B-1----:R-:W1:Y:S01]  /*08e0*/  S2UR UR5, SR_CgaCtaId ;  /* 0x00000000000579c3 */ /* 0x002e620000008800 */
[----:B------:R-:W-:Y:S01]  /*08f0*/  UMOV UR9, 0x100 ;  /* 0x0000010000097882 */ /* 0x000fe20000000000 */
[----:B------:R-:W-:Y:S01]  /*0900*/  UMOV UR7, 0x400 ;  /* 0x0000040000077882 */ /* 0x000fe20000000000 */
[----:B------:R-:W-:Y:S01]  /*0910*/  USEL UR9, UR9, 0xe0, UP2 ;  /* 0x000000e009097887 */ /* 0x000fe20009000000 */
[----:B------:R-:W-:Y:S01]  /*0920*/  UMOV UR4, 0x1 ;  /* 0x0000000100047882 */ /* 0x000fe20000000000 */
[----:B------:R-:W-:Y:S01]  /*0930*/  ELECT P0, URZ, PT ;  /* 0x0000000000ff782f */ /* 0x000fe20003800000 */
[----:B------:R-:W-:-:S04]  /*0940*/  UIADD3 UR10, UPT, UPT, -UR4, 0x100000, URZ ;  /* 0x00100000040a7890 */ /* 0x000fc8000fffe1ff */
[----:B------:R-:W-:Y:S02]  /*0950*/  USHF.L.U32 UR11, UR10, 0xb, URZ ;  /* 0x0000000b0a0b7899 */ /* 0x000fe400080006ff */
[----:B------:R-:W-:Y:S02]  /*0960*/  USHF.L.U32 UR10, UR10, 0x1, URZ ;  /* 0x000000010a0a7899 */ /* 0x000fe400080006ff */
[----:B------:R-:W-:-:S04]  /*0970*/  UIADD3 UR12, UPT, UPT, -UR9, 0x100000, URZ ;  /* 0x00100000090c7890 */ /* 0x000fc8000fffe1ff */
[----:B------:R-:W-:Y:S02]  /*0980*/  USHF.L.U32 UR13, UR12, 0xb, URZ ;  /* 0x0000000b0c0d7899 */ /* 0x000fe400080006ff */
[----:B------:R-:W-:Y:S02]  /*0990*/  USHF.L.U32 UR12, UR12, 0x1, URZ ;  /* 0x000000010c0c7899 */ /* 0x000fe400080006ff */
[----:B-1----:R-:W-:Y:S01]  /*09a0*/  ULEA UR5, UR5, UR7, 0x18 ;  /* 0x0000000705057291 */ /* 0x002fe2000f8ec0ff */
[----:B------:R-:W1:Y:S11]  /*09b0*/  FENCE.VIEW.ASYNC.S ;  /* 0x00000000000073c6 */ /* 0x000e760000000000 */
[----:B-1----:R2:W1:Y:S01]  /*09c0*/  SYNCS.EXCH.64 URZ, [UR5+0x70], UR10 ;  /* 0x0000700a05ff75b2 */ /* 0x0024620008000100 */
[----:B------:R2:W1:Y:S01]  /*09d0*/  SYNCS.EXCH.64 URZ, [UR5+0x80], UR12 ;  /* 0x0000800c05ff75b2 */ /* 0x0004620008000100 */
[----:B------:R2:W1:Y:S01]  /*09e0*/  SYNCS.EXCH.64 URZ, [UR5+0x78], UR10 ;  /* 0x0000780a05ff75b2 */ /* 0x0004620008000100 */
[----:B------:R2:W1:Y:S02]  /*09f0*/  SYNCS.EXCH.64 URZ, [UR5+0x88], UR12 ;  /* 0x0000880c05ff75b2 */ /* 0x0004640008000100 */
[----:B--2---:R-:W-:Y:S01]  /*0a00*/  NOP ;  /* 0x0000000000007918 */ /* 0x004fe20000000000 */
.L_x_12:
        /* <DEDUP_REMOVED lines=22> */
[----:B------:R2:W1:Y:S01]  /*0b70*/  SYNCS.EXCH.64 URZ, [UR7+0xc0], UR4 ;  /* 0x0000c00407ff75b2 */ /* 0x0004620008000100 */
[----:B------:R2:W1:Y:S01]  /*0b80*/  SYNCS.EXCH.64 URZ, [UR7+0xa8], UR10 ;  /* 0x0000a80a07ff75b2 */ /* 0x0004620008000100 */
[----:B------:R2:W1:Y:S02]  /*0b90*/  SYNCS.EXCH.64 URZ, [UR7+0xc8], UR4 ;  /* 0x0000c80407ff75b2 */ /* 0x0004640008000100 */
[----:B--2---:R-:W-:Y:S01]  /*0ba0*/  NOP ;  /* 0x0000000000007918 */ /* 0x004fe20000000000 */
.L_x_13:
        /* <DEDUP_REMOVED lines=18> */
.L_x_14:
[----:B-1----:R-:W1:Y:S01]  /*0cd0*/  S2UR UR5, SR_CTAID.X ;  /* 0x00000000000579c3 */ /* 0x002e620000002500 */
[----:B------:R-:W-:-:S05]  /*0ce0*/  CS2R.32 R59, SR_CgaSize ;  /* 0x00000000003b7805 */ /* 0x000fca0000008a00 */
[----:B------:R-:W-:-:S05]  /*0cf0*/  IMAD R59, R59, -0xa0, RZ ;  /* 0xffffff603b3b7824 */ /* 0x000fca00078e02ff */
[----:B------:R-:W-:-:S14]  /*0d00*/  R2UR UR9, R59 ;  /* 0x000000003b0972ca */ /* 0x000fdc00000e0000 */
[----:B------:R-:W2:Y:S01]  /*0d10*/  LDCU UR9, c[0x0][UR9+0x2b0] ;  /* 0x00005600090977ac */ /* 0x000ea20008000800 */
[----:B------:R-:W-:Y:S01]  /*0d20*/  NOP ;  /* 0x0000000000007918 */ /* 0x000fe20000000000 */
[----:B------:R-:W-:-:S05]  /*0d30*/  CS2R.32 R59, SR_CgaSize ;  /* 0x00000000003b7805 */ /* 0x000fca0000008a00 */
[----:B------:R-:W-:-:S05]  /*0d40*/  IMAD R59, R59, -0xa0, RZ ;  /* 0xffffff603b3b7824 */ /* 0x000fca00078e02ff */
[----:B------:R-:W-:-:S14]  /*0d50*/  R2UR UR7, R59 ;  /* 0x000000003b0772ca */ /* 0x000fdc00000e0000 */
[----:B------:R-:W3:Y:S01]  /*0d60*/  LDCU UR7, c[0x0][UR7+0x2b4] ;  /* 0x00005680070777ac */ /* 0x000ee20008000800 */
[----:B------:R-:W4:Y:S08]  /*0d70*/  S2UR UR4, SR_CTAID.Y ;  /* 0x00000000000479c3 */ /* 0x000f300000002600 */
[----:B------:R-:W3:Y:S01]  /*0d80*/  LDC R10, c[0x0][0xb24] ;  /* 0x0002c900ff0a7b82 */ /* 0x000ee20000000800 */
[----:B-1----:R-:W-:-:S02]  /*0d90*/  I2FP.F32.U32 R59, UR5 ;  /* 0x00000005003b7c45 */ /* 0x002fc40008201000 */
[----:B------:R-:W-:-:S05]  /*0da0*/  CS2R.32 R3, SR_CgaSize ;  /* 0x0000000000037805 */ /* 0x000fca0000008a00 */
[----:B------:R-:W-:-:S06]  /*0db0*/  IMAD R3, R3, -0xa0, RZ ;  /* 0xffffff6003037824 */ /* 0x000fcc00078e02ff */
[----:B------:R-:W1:Y:S01]  /*0dc0*/  LDC R3, c[0x0][R3+0x2a0] ;  /* 0x0000a80003037b82 */ /* 0x000e620000000800 */
[----:B------:R-:W-:Y:S01]  /*0dd0*/  MOV R21, UR5 ;  /* 0x0000000500157c02 */ /* 0x000fe20008000f00 */
[----:B--2---:R-:W-:Y:S01]  /*0de0*/  FMUL R59, R59, UR9 ;  /* 0x000000093b3b7c20 */ /* 0x004fe20008400000 */
[----:B----4-:R-:W-:Y:S02]  /*0df0*/  I2FP.F32.U32 R58, UR4 ;  /* 0x00000004003a7c45 */ /* 0x010fe40008201000 */
[----:B------:R-:W-:-:S05]  /*0e00*/  CS2R.32 R2, SR_CgaSize ;  /* 0x0000000000027805 */ /* 0x000fca0000008a00 */
[----:B------:R-:W-:-:S06]  /*0e10*/  IMAD R2, R2, -0xa0, RZ ;  /* 0xffffff6002027824 */ /* 0x000fcc00078e02ff */
[----:B------:R-:W2:Y:S01]  /*0e20*/  LDC R2, c[0x0][R2+0x2a4] ;  /* 0x0000a90002027b82 */ /* 0x000ea20000000800 */
[----:B------:R-:W-:Y:S01]  /*0e30*/  MOV R20, UR4 ;  /* 0x0000000400147c02 */ /* 0x000fe20008000f00 */
[----:B------:R-:W4:Y:S01]  /*0e40*/  F2I.U32.TRUNC.NTZ R59, R59 ;  /* 0x0000003b003b7305 */ /* 0x000f22000020f000 */
[----:B---3--:R-:W-:-:S05]  /*0e50*/  FMUL R58, R58, UR7 ;  /* 0x000000073a3a7c20 */ /* 0x008fca0008400000 */
[----:B------:R-:W-:Y:S01]  /*0e60*/  BAR.SYNC.DEFER_BLOCKING 0x0 ;  /* 0x0000000000007b1d */ /* 0x000fe20000010000 */
[----:B------:R-:W-:-:S05]  /*0e70*/  ISETP.GE.AND P0, PT, R10, 0x1, PT ;  /* 0x000000010a00780c */ /* 0x000fca0003f06270 */
[----:B------:R-:W3:Y:S02]  /*0e80*/  F2I.U32.TRUNC.NTZ R58, R58 ;  /* 0x0000003a003a7305 */ /* 0x000ee4000020f000 */
[----:B------:R-:W2:Y:S01]  /*0e90*/  S2UR UR36, SR_CTAID.Z ;  /* 0x00000000002479c3 */ /* 0x000ea20000002700 */
[----:B----4-:R-:W-:-:S05]  /*0ea0*/  IADD3 R59, PT, PT, -R59, RZ, RZ ;  /* 0x000000ff3b3b7210 */ /* 0x010fca0007ffe1ff */
[----:B-1----:R-:W-:Y:S01]  /*0eb0*/  IMAD R59, R3, R59, UR5 ;  /* 0x00000005033b7e24 */ /* 0x002fe2000f8e023b */
[----:B---3--:R-:W-:-:S05]  /*0ec0*/  IADD3 R58, PT, PT, -R58, RZ, RZ ;  /* 0x000000ff3a3a7210 */ /* 0x008fca0007ffe1ff */
[----:B--2---:R-:W-:Y:S01]  /*0ed0*/  IMAD R58, R2, R58, UR4 ;  /* 0x00000004023a7e24 */ /* 0x004fe2000f8e023a */
[----:B------:R-:W-:Y:S06]  /*0ee0*/  @!P0 BRA `(.L_x_15) ;  /* 0x0000000000b88947 */ /* 0x000fec0003800000 */
[----:B------:R-:W1:Y:S01]  /*0ef0*/  LDC.64 R4, c[0x0][0xb18] ;  /* 0x0002c600ff047b82 */ /* 0x000e620000000a00 */
[----:B------:R-:W-:-:S07]  /*0f00*/  ISETP.NE.AND P0, PT, R10, 0x1, PT ;  /* 0x000000010a00780c */ /* 0x000fce0003f05270 */
[----:B------:R-:W2:Y:S08]  /*0f10*/  LDC R9, c[0x0][0xb0c] ;  /* 0x0002c300ff097b82 */ /* 0x000eb00000000800 */
[----:B------:R-:W3:Y:S08]  /*0f20*/  LDC R12, c[0x0][0x370] ;  /* 0x0000dc00ff0c7b82 */ /* 0x000ef00000000800 */
[----:B------:R-:W4:Y:S01]  /*0f30*/  LDC R11, c[0x0][0x374] ;  /* 0x0000dd00ff0b7b82 */ /* 0x000f220000000800 */
[----:B-1----:R-:W-:-:S07]  /*0f40*/  ISETP.NE.AND P1, PT, R4, 0x1, PT ;  /* 0x000000010400780c */ /* 0x002fce0003f25270 */
[----:B------:R-:W3:Y:S01]  /*0f50*/  LDC.64 R6, c[0x0][0xb10] ;  /* 0x0002c400ff067b82 */ /* 0x000ee20000000a00 */
[----:B--2---:R-:W-:-:S07]  /*0f60*/  ISETP.NE.AND P2, PT, R9, 0x1, PT ;  /* 0x000000010900780c */ /* 0x004fce0003f45270 */
[----:B------:R-:W1:Y:S08]  /*0f70*/  LDC R8, c[0x0][0xb20] ;  /* 0x0002c800ff087b82 */ /* 0x000e700000000800 */
[----:B------:R-:W2:Y:S01]  /*0f80*/  LDC.64 R2, c[0x0][0xb28] ;  /* 0x0002ca00ff027b82 */ /* 0x000ea20000000a00 */
[----:B----4-:R-:W-:-:S04]  /*0f90*/  IMAD.HI.U32 R13, R11, R5, RZ ;  /* 0x000000050b0d7227 */ /* 0x010fc800078e00ff */
[----:B------:R-:W-:-:S04]  /*0fa0*/  IMAD.HI.U32 R5, R20, R5, RZ ;  /* 0x0000000514057227 */ /* 0x000fc800078e00ff */
[----:B---3--:R-:W-:-:S05]  /*0fb0*/  IMAD.HI.U32 R14, R12, R6, RZ ;  /* 0x000000060c0e7227 */ /* 0x008fca00078e00ff */
[-C--:B------:R-:W-:Y:S01]  /*0fc0*/  @P2 SHF.R.U32.HI R12, RZ, R7.reuse, R14 ;  /* 0x00000007ff0c2219 */ /* 0x080fe2000001160e */
[----:B------:R-:W-:Y:S01]  /*0fd0*/  IMAD.HI.U32 R14, R21, R6, RZ ;  /* 0x00000006150e7227 */ /* 0x000fe200078e00ff */
[-C--:B-1----:R-:W-:Y:S02]  /*0fe0*/  @P1 SHF.R.U32.HI R11, RZ, R8.reuse, R13 ;  /* 0x00000008ff0b1219 */ /* 0x082fe4000001160d */
[----:B------:R-:W-:Y:S02]  /*0ff0*/  SHF.R.U32.HI R5, RZ, R8, R5 ;  /* 0x00000008ff057219 */ /* 0x000fe40000011605 */
[----:B------:R-:W-:Y:S02]  /*1000*/  SHF.R.U32.HI R14, RZ, R7, R14 ;  /* 0x00000007ff0e7219 */ /* 0x000fe4000001160e */
[----:B------:R-:W-:Y:S01]  /*1010*/  SEL R5, R20, R5, !P1 ;  /* 0x0000000514057207 */ /* 0x000fe20004800000 */
[----:B--2---:R-:W-:Y:S01]  /*1020*/  IMAD.HI.U32 R13, R11, R2, RZ ;  /* 0x000000020b0d7227 */ /* 0x004fe200078e00ff */
[----:B------:R-:W-:-:S03]  /*1030*/  SEL R14, R21, R14, !P2 ;  /* 0x0000000e150e7207 */ /* 0x000fc60005000000 */
[----:B------:R-:W-:Y:S01]  /*1040*/  IMAD.HI.U32 R6, R12, R2, RZ ;  /* 0x000000020c067227 */ /* 0x000fe200078e00ff */
[----:B------:R-:W-:-:S04]  /*1050*/  @P0 SHF.R.U32.HI R11, RZ, R3, R13 ;  /* 0x00000003ff0b0219 */ /* 0x000fc8000001160d */
[----:B------:R-:W-:Y:S01]  /*1060*/  @P0 SHF.R.U32.HI R12, RZ, R3, R6 ;  /* 0x00000003ff0c0219 */ /* 0x000fe20000011606 */
[----:B------:R-:W-:-:S04]  /*1070*/  IMAD R11, R11, R10, RZ ;  /* 0x0000000a0b0b7224 */ /* 0x000fc800078e02ff */
[----:B------:R-:W-:Y:S01]  /*1080*/  IMAD R6, R12, R10, RZ ;  /* 0x0000000a0c067224 */ /* 0x000fe200078e02ff */
[----:B------:R-:W-:-:S04]  /*1090*/  ISETP.GE.AND P1, PT, R5, R11, PT ;  /* 0x0000000b0500720c */ /* 0x000fc80003f26270 */
[----:B------:R-:W-:Y:S01]  /*10a0*/  ISETP.GE.OR P1, PT, R14, R6, P1 ;  /* 0x000000060e00720c */ /* 0x000fe20000f26670 */
[----:B------:R-:W-:-:S05]  /*10b0*/  IMAD.HI.U32 R6, R5, R2, RZ ;  /* 0x0000000205067227 */ /* 0x000fca00078e00ff */
[----:B------:R-:W-:-:S04]  /*10c0*/  SHF.R.U32.HI R6, RZ, R3, R6 ;  /* 0x00000003ff067219 */ /* 0x000fc80000011606 */
[----:B------:R-:W-:-:S03]  /*10d0*/  SEL R6, R5, R6, !P0 ;  /* 0x0000000605067207 */ /* 0x000fc60004000000 */
[----:B------:R-:W-:Y:S01]  /*10e0*/  @!P1 IMAD.HI.U32 R7, R14, R2, RZ ;  /* 0x000000020e079227 */ /* 0x000fe200078e00ff */
[----:B------:R-:W-:-:S04]  /*10f0*/  IADD3 R2, PT, PT, -R6, RZ, RZ ;  /* 0x000000ff06027210 */ /* 0x000fc80007ffe1ff */
[----:B------:R-:W-:Y:S01]  /*1100*/  @!P1 SHF.R.U32.HI R3, RZ, R3, R7 ;  /* 0x00000003ff039219 */ /* 0x000fe20000011607 */
[----:B------:R-:W-:Y:S01]  /*1110*/  IMAD R2, R10, R2, R5 ;  /* 0x000000020a027224 */ /* 0x000fe200078e0205 */
[----:B------:R-:W-:Y:S02]  /*1120*/  IADD3 R7, PT, PT, -R5, RZ, RZ ;  /* 0x000000ff05077210 */ /* 0x000fe40007ffe1ff */
[----:B------:R-:W-:-:S03]  /*1130*/  @!P1 SEL R3, R14, R3, !P0 ;  /* 0x000000030e039207 */ /* 0x000fc60004000000 */
[----:B------:R-:W-:Y:S02]  /*1140*/  IMAD R7, R4, R7, R20 ;  /* 0x0000000704077224 */ /* 0x000fe400078e0214 */
[--C-:B------:R-:W-:Y:S02]  /*1150*/  @!P1 IMAD.IADD R6, R6, 0x1, -R3.reuse ;  /* 0x0000000106069824 */ /* 0x100fe400078e0a03 */
[----:B------:R-:W-:Y:S01]  /*1160*/  @!P1 IMAD R3, R2, R12, R3 ;  /* 0x0000000c02039224 */ /* 0x000fe200078e0203 */
[----:B------:R-:W-:Y:S01]  /*1170*/  IADD3 R2, PT, PT, -R14, RZ, RZ ;  /* 0x000000ff0e027210 */ /* 0x000fe20007ffe1ff */
[----:B------:R-:W-:Y:S02]  /*1180*/  @!P1 IMAD R5, R6, R10, R14 ;  /* 0x0000000a06059224 */ /* 0x000fe400078e020e */
[----:B------:R-:W-:Y:S02]  /*1190*/  @!P1 IMAD.MOV.U32 R14, RZ, RZ, R3 ;  /* 0x000000ffff0e9224 */ /* 0x000fe400078e0003 */
[----:B------:R-:W-:-:S02]  /*11a0*/  IMAD R2, R9, R2, R21 ;  /* 0x0000000209027224 */ /* 0x000fc400078e0215 */
[----:B------:R-:W-:Y:S02]  /*11b0*/  IMAD R20, R5, R4, R7 ;  /* 0x0000000405147224 */ /* 0x000fe400078e0207 */
[----:B------:R-:W-:Y:S02]  /*11c0*/  IMAD R21, R14, R9, R2 ;  /* 0x000000090e157224 */ /* 0x000fe400078e0202 */
.L_x_15:
[----:B------:R-:W1:Y:S01]  /*11d0*/  LDCU UR4, c[0x0][0xb30] ;  /* 0x00016600ff0477ac */ /* 0x000e620008000800 */
[----:B------:R-:W2:Y:S08]  /*11e0*/  S2UR UR37, SR_CgaCtaId ;  /* 0x00000000002579c3 */ /* 0x000eb00000008800 */
[----:B------:R-:W3:Y:S01]  /*11f0*/  LDC R26, c[0x0][0xb24] ;  /* 0x0002c900ff1a7b82 */ /* 0x000ee20000000800 */
[----:B-1----:R-:W-:-:S09]  /*1200*/  UISETP.NE.AND UP1, UPT, UR4, 0x1, UPT ;  /* 0x000000010400788c */ /* 0x002fd2000bf25270 */
[----:B--2---:R-:W-:Y:S05]  /*1210*/  BRA.U UP1, `(.L_x_16) ;  /* 0x0000000101407547 */ /* 0x004fea000b800000 */
[----:B------:R-:W1:Y:S08]  /*1220*/  LDC.64 R4, c[0x0][0xb10] ;  /* 0x0002c400ff047b82 */ /* 0x000e700000000a00 */
[----:B------:R-:W2:Y:S08]  /*1230*/  LDC.64 R2, c[0x0][0xb18] ;  /* 0x0002c600ff027b82 */ /* 0x000eb00000000a00 */
[----:B------:R-:W4:Y:S08]  /*1240*/  LDC R6, c[0x0][0xb20] ;  /* 0x0002c800ff067b82 */ /* 0x000f300000000800 */
[----:B------:R-:W3:Y:S01]  /*1250*/  LDC R7, c[0x0][0xb0c] ;  /* 0x0002c300ff077b82 */ /* 0x000ee20000000800 */
[----:B-1----:R-:W-:-:S05]  /*1260*/  IMAD.HI.U32 R4, R21, R4, RZ ;  /* 0x0000000415047227 */ /* 0x002fca00078e00ff */
[----:B------:R-:W-:Y:S01]  /*1270*/  SHF.R.U32.HI R4, RZ, R5, R4 ;  /* 0x00000005ff047219 */ /* 0x000fe20000011604 */
[----:B--2---:R-:W-:Y:S01]  /*1280*/  IMAD.HI.U32 R3, R20, R3, RZ ;  /* 0x0000000314037227 */ /* 0x004fe200078e00ff */
[----:B------:R-:W-:-:S04]  /*1290*/  ISETP.NE.AND P0, PT, R2, 0x1, PT ;  /* 0x000000010200780c */ /* 0x000fc80003f05270 */
[----:B----4-:R-:W-:-:S04]  /*12a0*/  SHF.R.U32.HI R3, RZ, R6, R3 ;  /* 0x00000006ff037219 */ /* 0x010fc80000011603 */
[----:B------:R-:W-:Y:S02]  /*12b0*/  SEL R3, R20, R3, !P0 ;  /* 0x0000000314037207 */ /* 0x000fe40004000000 */
[----:B---3--:R-:W-:-:S04]  /*12c0*/  ISETP.NE.AND P1, PT, R7, 0x1, PT ;  /* 0x000000010700780c */ /* 0x008fc80003f25270 */
[----:B------:R-:W-:-:S05]  /*12d0*/  SEL R4, R21, R4, !P1 ;  /* 0x0000000415047207 */ /* 0x000fca0004800000 */
[----:B------:R-:W-:Y:S02]  /*12e0*/  IMAD.IADD R5, R3, 0x1, -R4 ;  /* 0x0000000103057824 */ /* 0x000fe400078e0a04 */
[----:B------:R-:W-:Y:S02]  /*12f0*/  IMAD.IADD R3, R4, 0x1, -R3 ;  /* 0x0000000104037824 */ /* 0x000fe400078e0a03 */
[----:B------:R-:W-:Y:S02]  /*1300*/  IMAD R21, R5, R7, R21 ;  /* 0x0000000705157224 */ /* 0x000fe400078e0215 */
[----:B------:R-:W-:-:S07]  /*1310*/  IMAD R20, R3, R2, R20 ;  /* 0x0000000203147224 */ /* 0x000fce00078e0214 */
.L_x_16:
[----:B------:R-:W-:Y:S01]  /*1320*/  BAR.SYNC.DEFER_BLOCKING 0x0 ;  /* 0x0000000000007b1d */ /* 0x000fe20000010000 */
[----:B------:R-:W-:Y:S01]  /*1330*/  UISETP.NE.AND UP1, UPT, UR8, 0x2, UPT ;  /* 0x000000020800788c */ /* 0x000fe2000bf25270 */
[----:B------:R-:W-:Y:S02]  /*1340*/  ISETP.NE.OR P5, PT, R0, 0x2, !P5 ;  /* 0x000000020000780c */ /* 0x000fe40006fa5670 */
[----:B------:R-:W-:-:S06]  /*1350*/  LOP3.LUT R2, R70, 0x1f, RZ, 0xc0, !PT ;  /* 0x0000001f46027812 */ /* 0x000fcc00078ec0ff */
[----:B------:R-:W-:Y:S05]  /*1360*/  BRA.U UP1, `(.L_x_17) ;  /* 0x0000001101307547 */ /* 0x000fea000b800000 */
[----:B------:R-:W1:Y:S01]  /*1370*/  LDCU UR13, c[0x0][0x38c] ;  /* 0x00007180ff0d77ac */ /* 0x000e620008000800 */
[----:B------:R-:W2:Y:S01]  /*1380*/  LDC R8, c[0x0][0x370] ;  /* 0x0000dc00ff087b82 */ /* 0x000ea20000000800 */
[----:B------:R-:W-:Y:S01]  /*1390*/  PLOP3.LUT P1, PT, PT, PT, UP2, 0x80, 0x8 ;  /* 0x000000000008781c */ /* 0x000fe20003f2f028 */
[----:B------:R-:W-:Y:S01]  /*13a0*/  IMAD.MOV.U32 R15, RZ, RZ, 0x1 ;  /* 0x00000001ff0f7424 */ /* 0x000fe200078e00ff */
[----:B------:R-:W-:Y:S01]  /*13b0*/  ISETP.EQ.OR P4, PT, R2, RZ, P5 ;  /* 0x000000ff0200720c */ /* 0x000fe20002f82670 */
[----:B------:R-:W-:Y:S01]  /*13c0*/  IMAD.MOV.U32 R14, RZ, RZ, RZ ;  /* 0x000000ffff0e7224 */ /* 0x000fe200078e00ff */
[----:B------:R-:W-:Y:S02]  /*13d0*/  PLOP3.LUT P1, PT, P1, PT, PT, 0x8, 0x80 ;  /* 0x000000000080781c */ /* 0x000fe40000f2e170 */
[----:B------:R-:W-:Y:S01]  /*13e0*/  CS2R R12, SRZ ;  /* 0x00000000000c7805 */ /* 0x000fe2000001ff00 */
[----:B------:R-:W-:Y:S01]  /*13f0*/  IMAD.MOV.U32 R11, RZ, RZ, 0x1 ;  /* 0x00000001ff0b7424 */ /* 0x000fe200078e00ff */
[----:B------:R-:W4:Y:S01]  /*1400*/  LDC R0, c[0x0][0x374] ;  /* 0x0000dd00ff007b82 */ /* 0x000f220000000800 */
[----:B------:R-:W2:Y:S01]  /*1410*/  LDCU.64 UR22, c[0x0][0x348] ;  /* 0x00006900ff1677ac */ /* 0x000ea20008000a00 */
[----:B------:R-:W-:Y:S01]  /*1420*/  UMOV UR6, URZ ;  /* 0x000000ff00067c82 */ /* 0x000fe20008000000 */
[----:B-1----:R-:W-:-:S04]  /*1430*/  UIADD3 UR5, UPT, UPT, UR13, 0x1f, URZ ;  /* 0x0000001f0d057890 */ /* 0x002fc8000fffe0ff */
[----:B------:R-:W-:-:S04]  /*1440*/  USHF.R.S32.HI UR4, URZ, 0x1f, UR5 ;  /* 0x0000001fff047899 */ /* 0x000fc80008011405 */
[----:B------:R-:W-:-:S04]  /*1450*/  ULEA.HI UR4, UR4, UR5, URZ, 0x5 ;  /* 0x0000000504047291 */ /* 0x000fc8000f8f28ff */
[----:B------:R-:W-:Y:S02]  /*1460*/  USHF.R.S32.HI UR15, URZ, 0x5, UR4 ;  /* 0x00000005ff0f7899 */ /* 0x000fe40008011404 */
[----:B------:R-:W-:Y:S02]  /*1470*/  UIADD3 UR4, UPT, UPT, UR13, -0x1, URZ ;  /* 0xffffffff0d047890 */ /* 0x000fe4000fffe0ff */
[----:B------:R-:W-:Y:S02]  /*1480*/  UISETP.LT.U32.AND UP0, UPT, UR15, 0x3, UPT ;  /* 0x000000030f00788c */ /* 0x000fe4000bf01070 */
[----:B------:R-:W-:Y:S02]  /*1490*/  UISETP.GE.U32.AND UP1, UPT, UR4, -0x3f, UPT ;  /* 0xffffffc10400788c */ /* 0x000fe4000bf26070 */
[----:B------:R-:W-:Y:S02]  /*14a0*/  USEL UR14, UR15, 0x3, UP0 ;  /* 0x000000030f0e7887 */ /* 0x000fe40008000000 */
[----:B------:R-:W-:-:S02]  /*14b0*/  UIADD3 UR13, UPT, UPT, UR13, 0x3e, URZ ;  /* 0x0000003e0d0d7890 */ /* 0x000fc4000fffe0ff */
[----:B------:R-:W-:Y:S02]  /*14c0*/  UIADD3 UR5, UPT, UPT, UR14, -0x1, URZ ;  /* 0xffffffff0e057890 */ /* 0x000fe4000fffe0ff */
[----:B------:R-:W-:-:S03]  /*14d0*/  UIADD3 UR7, UPT, UPT, UR15, -UR14, URZ ;  /* 0x8000000e0f077290 */ /* 0x000fc6000fffe0ff */
[----:B------:R-:W-:-:S04]  /*14e0*/  @UP1 UIADD3 UR5, UPT, UPT, UR14, URZ, URZ ;  /* 0x000000ff0e051290 */ /* 0x000fc8000fffe0ff */
[----:B--2---:R-:W-:-:S12]  /*14f0*/  UIADD3 UR5, UPT, UPT, UR5, 0x1, URZ ;  /* 0x0000000105057890 */ /* 0x004fd8000fffe0ff */
.L_x_35:
[----:B------:R-:W-:Y:S01]  /*1500*/  UISETP.NE.AND UP0, UPT, UR37, URZ, UPT ;  /* 0x000000ff2500728c */ /* 0x000fe2000bf05270 */
[----:B------:R-:W1:Y:S08]  /*1510*/  S2UR UR37, SR_CgaCtaId ;  /* 0x00000000002579c3 */ /* 0x000e700000008800 */
[----:B------:R-:W-:Y:S05]  /*1520*/  BRA.U UP0, `(.L_x_18) ;  /* 0x0000000100347547 */ /* 0x000fea000b800000 */
[----:B------:R-:W2:Y:S01]  /*1530*/  S2R R2, SR_CgaCtaId ;  /* 0x0000000000027919 */ /* 0x000ea20000008800 */
[----:B------:R-:W-:-:S04]  /*1540*/  MOV R3, 0x400 ;  /* 0x0000040000037802 */ /* 0x000fc80000000f00 */
[----:B--2---:R-:W-:Y:S02]  /*1550*/  LEA R2, R2, R3, 0x18 ;  /* 0x0000000302027211 */ /* 0x004fe400078ec0ff */
[----:B------:R-:W-:-:S03]  /*1560*/  SHF.L.U32 R3, R11, 0x1f, RZ ;  /* 0x0000001f0b037819 */ /* 0x000fc600000006ff */
[----:B------:R-:W-:-:S04]  /*1570*/  IMAD R2, R12, 0x8, R2 ;  /* 0x000000080c027824 */ /* 0x000fc800078e0202 */
[----:B------:R-:W2:Y:S02]  /*1580*/  SYNCS.PHASECHK.TRANS64.TRYWAIT P0, [R2+URZ+0xe0], R3 ;  /* 0x0000e003020075a7 */ /* 0x000ea400080011ff */
[----:B--2---:R-:W-:Y:S05]  /*1590*/  @!P0 BRA `(.L_x_19) ;  /* 0x00000054008c8947 */ /* 0x004fea0003800000 */
.L_x_114:
[----:B------:R-:W-:Y:S01]  /*15a0*/  VIADD R12, R12, 0x1 ;  /* 0x000000010c0c7836 */ /* 0x000fe20000000000 */
[----:B------:R2:W-:Y:S04]  /*15b0*/  SYNCS.ARRIVE.TRANS64.A1T0 RZ, [R2+URZ+0xd0], RZ ;  /* 0x0000d0ff02ff79a7 */ /* 0x0005e800081000ff */
[----:B------:R-:W-:-:S04]  /*15c0*/  ISETP.NE.AND P0, PT, R12, 0x2, PT ;  /* 0x000000020c00780c */ /* 0x000fc80003f05270 */
[----:B------:R-:W-:Y:S02]  /*15d0*/  SEL R12, R12, RZ, P0 ;  /* 0x000000ff0c0c7207 */ /* 0x000fe40000000000 */
[----:B--2---:R-:W-:-:S04]  /*15e0*/  SEL R2, RZ, 0x1, P0 ;  /* 0x00000001ff027807 */ /* 0x004fc80000000000 */
[----:B------:R-:W-:-:S07]  /*15f0*/  LOP3.LUT R11, R11, R2, RZ, 0x3c, !PT ;  /* 0x000000020b0b7212 */ /* 0x000fce00078e3cff */
.L_x_18:
[----:B------:R-:W-:Y:S01]  /*1600*/  UMOV UR4, 0x400 ;  /* 0x0000040000047882 */ /* 0x000fe20000000000 */
[----:B------:R-:W-:Y:S01]  /*1610*/  SHF.L.U32 R2, R15, 0x1f, RZ ;  /* 0x0000001f0f027819 */ /* 0x000fe200000006ff */
[----:B-1----:R-:W-:Y:S01]  /*1620*/  ULEA UR4, UR37, UR4, 0x18 ;  /* 0x0000000425047291 */ /* 0x002fe2000f8ec0ff */
[----:B------:R-:W-:Y:S01]  /*1630*/  R2UR UR35, R21 ;  /* 0x00000000152372ca */ /* 0x000fe200000e0000 */
[----:B------:R-:W-:Y:S01]  /*1640*/  UISETP.GE.U32.AND UP0, UPT, UR13, 0x3f, UPT ;  /* 0x0000003f0d00788c */ /* 0x000fe2000bf06070 */
[----:B------:R-:W-:Y:S01]  /*1650*/  R2UR UR11, R20 ;  /* 0x00000000140b72ca */ /* 0x000fe200000e0000 */
[----:B------:R-:W-:Y:S01]  /*1660*/  ULEA UR8, UR6, UR4, 0x3 ;  /* 0x0000000406087291 */ /* 0x000fe2000f8e18ff */
[----:B------:R-:W-:-:S08]  /*1670*/  UMOV UR24, URZ ;  /* 0x000000ff00187c82 */ /* 0x000fd00008000000 */
[----:B------:R1:W2:Y:S01]  /*1680*/  SYNCS.PHASECHK.TRANS64.TRYWAIT P0, [UR8+0x18], R2 ;  /* 0x00001802ff0075a7 */ /* 0x0002a20008001108 */
[----:B------:R-:W-:Y:S02]  /*1690*/  USHF.L.U32 UR35, UR35, 0x6, URZ ;  /* 0x0000000623237899 */ /* 0x000fe400080006ff */
[----:B------:R-:W-:Y:S01]  /*16a0*/  USHF.L.U32 UR11, UR11, 0x6, URZ ;  /* 0x000000060b0b7899 */ /* 0x000fe200080006ff */
[----:B------:R-:W-:Y:S11]  /*16b0*/  BRA.U !UP0, `(.L_x_20) ;  /* 0x0000000108a47547 */ /* 0x000ff6000b800000 */
[----:B------:R-:W-:Y:S01]  /*16c0*/  UMOV UR16, URZ ;  /* 0x000000ff00107c82 */ /* 0x000fe20008000000 */
[----:B------:R-:W-:-:S05]  /*16d0*/  UMOV UR17, UR6 ;  /* 0x0000000600117c82 */ /* 0x000fca0008000000 */
.L_x_25:
[----:B-1----:R-:W-:Y:S01]  /*16e0*/  ULEA UR33, UR17, UR4, 0x3 ;  /* 0x0000000411217291 */ /* 0x002fe2000f8e18ff */
[----:B--2---:R-:W-:Y:S01]  /*16f0*/  @!P5 MOV R3, 0x2000 ;  /* 0x000020000003d802 */ /* 0x004fe20000000f00 */
[----:B--2---:R-:W-:Y:S10]  /*1700*/  @P0 BRA `(.L_x_21) ;  /* 0x00000000000c0947 */ /* 0x004ff40003800000 */
[----:B------:R-:W-:-:S04]  /*1710*/  SHF.L.U32 R4, R15, 0x1f, RZ ;  /* 0x0000001f0f047819 */ /* 0x000fc800000006ff */
[----:B------:R-:W2:Y:S02]  /*1720*/  SYNCS.PHASECHK.TRANS64.TRYWAIT P0, [UR33+0x18], R4 ;  /* 0x00001804ff0075a7 */ /* 0x000ea40008001121 */
[----:B--2---:R-:W-:Y:S05]  /*1730*/  @!P0 BRA `(.L_x_22) ;  /* 0x0000005400388947 */ /* 0x004fea0003800000 */
.L_x_21:
[----:B------:R2:W-:Y:S01]  /*1740*/  @!P5 SYNCS.ARRIVE.TRANS64 RZ, [UR33], R3 ;  /* 0x00000003ffffd9a7 */ /* 0x0005e20008000021 */
[----:B------:R-:W-:Y:S04]  /*1750*/  BSSY.RECONVERGENT B0, `(.L_x_23) ;  /* 0x0000003000007945 */ /* 0x000fe80003800200 */
[----:B------:R-:W-:Y:S05]  /*1760*/  @P4 BRA `(.L_x_24) ;  /* 0x0000000000044947 */ /* 0x000fea0003800000 */
[----:B------:R-:W-:Y:S05]  /*1770*/  BPT.TRAP 0x1 ;  /* 0x000000040000795c */ /* 0x000fea0000300000 */
.L_x_24:
[----:B------:R-:W-:Y:S05]  /*1780*/  BSYNC.RECONVERGENT B0 ;  /* 0x0000000000007941 */ /* 0x000fea0003800200 */
.L_x_23:
[----:B------:R-:W-:Y:S02]  /*1790*/  UIADD3 UR6, UPT, UPT, UR17, 0x1, URZ ;  /* 0x0000000111067890 */ /* 0x000fe4000fffe0ff */
[----:B------:R-:W-:Y:S02]  /*17a0*/  UIADD3 UR26, UP1, UPT, UR22, 0x80, URZ ;  /* 0x00000080161a7890 */ /* 0x000fe4000ff3e0ff */
[----:B------:R-:W-:Y:S02]  /*17b0*/  UISETP.NE.AND UP0, UPT, UR6, 0x3, UPT ;  /* 0x000000030600788c */ /* 0x000fe4000bf05270 */
[----:B------:R-:W-:Y:S02]  /*17c0*/  USHF.L.U32 UR34, UR16, 0x5, URZ ;  /* 0x0000000510227899 */ /* 0x000fe400080006ff */
[----:B------:R-:W-:Y:S02]  /*17d0*/  USEL UR9, URZ, 0x1, UP0 ;  /* 0x00000001ff097887 */ /* 0x000fe40008000000 */
[----:B------:R-:W-:-:S02]  /*17e0*/  USEL UR6, UR6, URZ, UP0 ;  /* 0x000000ff06067287 */ /* 0x000fc40008000000 */
[----:B------:R-:W-:Y:S02]  /*17f0*/  UIADD3 UR20, UP0, UPT, UR22, 0x180, URZ ;  /* 0x0000018016147890 */ /* 0x000fe4000ff1e0ff */
[----:B------:R-:W-:Y:S01]  /*1800*/  ULEA UR8, UR6, UR4, 0x3 ;  /* 0x0000000406087291 */ /* 0x000fe2000f8e18ff */
[----:B------:R-:W-:Y:S01]  /*1810*/  LOP3.LUT R15, R15, UR9, RZ, 0x3c, !PT ;  /* 0x000000090f0f7c12 */ /* 0x000fe2000f8e3cff */
[----:B------:R-:W-:Y:S02]  /*1820*/  UIADD3.X UR27, UPT, UPT, URZ, UR23, URZ, UP1, !UPT ;  /* 0x00000017ff1b7290 */ /* 0x000fe40008ffe4ff */
[----:B------:R-:W-:Y:S01]  /*1830*/  UIADD3.X UR21, UPT, UPT, URZ, UR23, URZ, UP0, !UPT ;  /* 0x00000017ff157290 */ /* 0x000fe200087fe4ff */
[----:B-1----:R-:W-:Y:S01]  /*1840*/  SHF.L.U32 R2, R15, 0x1f, RZ ;  /* 0x0000001f0f027819 */ /* 0x002fe200000006ff */
[----:B------:R-:W-:Y:S01]  /*1850*/  UMOV UR18, 0x0 ;  /* 0x0000000000127882 */ /* 0x000fe20000000000 */
[----:B------:R-:W-:Y:S01]  /*1860*/  UMOV UR19, 0x10000000 ;  /* 0x1000000000137882 */ /* 0x000fe20000000000 */
[----:B------:R-:W-:Y:S01]  /*1870*/  UMOV UR12, UR36 ;  /* 0x00000024000c7c82 */ /* 0x000fe20008000000 */
[----:B------:R1:W1:Y:S01]  /*1880*/  SYNCS.PHASECHK.TRANS64.TRYWAIT P0, [UR8+0x18], R2 ;  /* 0x00001802ff0075a7 */ /* 0x0002620008001108 */
[----:B------:R-:W-:Y:S01]  /*1890*/  ULEA UR8, UR17, UR4, 0xc ;  /* 0x0000000411087291 */ /* 0x000fe2000f8e60ff */
[----:B------:R-:W-:Y:S01]  /*18a0*/  UMOV UR9, UR33 ;  /* 0x0000002100097c82 */ /* 0x000fe20008000000 */
[----:B------:R-:W-:-:S02]  /*18b0*/  UMOV UR10, UR34 ;  /* 0x00000022000a7c82 */ /* 0x000fc40008000000 */
[----:B------:R-:W-:Y:S02]  /*18c0*/  UIADD3 UR32, UPT, UPT, UR8, 0x3400, URZ ;  /* 0x0000340008207890 */ /* 0x000fe4000fffe0ff */
[----:B------:R-:W-:Y:S02]  /*18d0*/  UIADD3 UR8, UPT, UPT, UR8, 0x6400, URZ ;  /* 0x0000640008087890 */ /* 0x000fe4000fffe0ff */
[----:B------:R-:W-:Y:S01]  /*18e0*/  UIADD3 UR16, UPT, UPT, UR16, 0x1, URZ ;  /* 0x0000000110107890 */ /* 0x000fe2000fffe0ff */
[----:B------:R-:W-:Y:S01]  /*18f0*/  UMOV UR24, UR5 ;  /* 0x0000000500187c82 */ /* 0x000fe20008000000 */
[----:B------:R-:W-:Y:S02]  /*1900*/  UMOV UR17, UR6 ;  /* 0x0000000600117c82 */ /* 0x000fe40008000000 */
[----:B------:R-:W-:Y:S01]  /*1910*/  UISETP.NE.AND UP0, UPT, UR16, UR5, UPT ;  /* 0x000000051000728c */ /* 0x000fe2000bf05270 */
[----:B------:R1:W-:Y:S02]  /*1920*/  UTMALDG.3D [UR32], [UR26], desc[UR18] ;  /* 0x000012201a0075b4 */ /* 0x0003e40008011000 */
[----:B------:R1:W-:Y:S06]  /*1930*/  UTMALDG.3D [UR8], [UR20], desc[UR18] ;  /* 0x00001208140075b4 */ /* 0x0003ec0008011000 */
[----:B------:R-:W-:Y:S05]  /*1940*/  BRA.U UP0, `(.L_x_25) ;  /* 0xfffffffd00647547 */ /* 0x000fea000b83ffff */
.L_x_20:
[----:B-1----:R-:W-:Y:S01]  /*1950*/  ULEA UR8, UR6, UR4, 0x3 ;  /* 0x0000000406087291 */ /* 0x002fe2000f8e18ff */
[----:B------:R-:W-:Y:S01]  /*1960*/  SHF.L.U32 R2, R15, 0x1f, RZ ;  /* 0x0000001f0f027819 */ /* 0x000fe200000006ff */
[----:B------:R-:W-:Y:S01]  /*1970*/  @!P1 SYNCS.ARRIVE.TRANS64.A1T0 RZ, [UR4+0x68], RZ ;  /* 0x000068ffffff99a7 */ /* 0x000fe20008100004 */
[----:B------:R-:W-:-:S06]  /*1980*/  UISETP.GT.AND UP0, UPT, UR15, UR14, UPT ;  /* 0x0000000e0f00728c */ /* 0x000fcc000bf04270 */
[----:B--2---:R1:W2:Y:S03]  /*1990*/  SYNCS.PHASECHK.TRANS64.TRYWAIT P0, [UR8+0x18], R2 ;  /* 0x00001802ff0075a7 */ /* 0x0042a60008001108 */
[----:B------:R-:W-:Y:S05]  /*19a0*/  BRA.U !UP0, `(.L_x_26) ;  /* 0x0000000108a87547 */ /* 0x000fea000b800000 */
[----:B------:R-:W-:Y:S01]  /*19b0*/  UIADD3 UR21, UPT, UPT, UR7, UR24, URZ ;  /* 0x0000001807157290 */ /* 0x000fe2000fffe0ff */
[----:B------:R-:W-:-:S11]  /*19c0*/  UMOV UR25, UR6 ;  /* 0x0000000600197c82 */ /* 0x000fd60008000000 */
.L_x_31:
[----:B-1----:R-:W-:Y:S01]  /*19d0*/  ULEA UR17, UR25, UR4, 0x3 ;  /* 0x0000000419117291 */ /* 0x002fe2000f8e18ff */
[----:B--2---:R-:W-:Y:S01]  /*19e0*/  @!P5 MOV R3, 0x2000 ;  /* 0x000020000003d802 */ /* 0x004fe20000000f00 */
[----:B--2---:R-:W-:Y:S10]  /*19f0*/  @P0 BRA `(.L_x_27) ;  /* 0x00000000000c0947 */ /* 0x004ff40003800000 */
[----:B------:R-:W-:-:S04]  /*1a00*/  SHF.L.U32 R4, R15, 0x1f, RZ ;  /* 0x0000001f0f047819 */ /* 0x000fc800000006ff */
[----:B------:R-:W2:Y:S02]  /*1a10*/  SYNCS.PHASECHK.TRANS64.TRYWAIT P0, [UR17+0x18], R4 ;  /* 0x00001804ff0075a7 */ /* 0x000ea40008001111 */
[----:B--2---:R-:W-:Y:S05]  /*1a20*/  @!P0 BRA `(.L_x_28) ;  /* 0x0000005000948947 */ /* 0x004fea0003800000 */
.L_x_27:
[----:B------:R2:W-:Y:S01]  /*1a30*/  @!P5 SYNCS.ARRIVE.TRANS64 RZ, [UR17], R3 ;  /* 0x00000003ffffd9a7 */ /* 0x0005e20008000011 */
[----:B------:R-:W-:Y:S04]  /*1a40*/  BSSY.RECONVERGENT B0, `(.L_x_29) ;  /* 0x0000003000007945 */ /* 0x000fe80003800200 */
[----:B------:R-:W-:Y:S05]  /*1a50*/  @P4 BRA `(.L_x_30) ;  /* 0x0000000000044947 */ /* 0x000fea0003800000 */
[----:B------:R-:W-:Y:S05]  /*1a60*/  BPT.TRAP 0x1 ;  /* 0x000000040000795c */ /* 0x000fea0000300000 */
.L_x_30:
[----:B------:R-:W-:Y:S05]  /*1a70*/  BSYNC.RECONVERGENT B0 ;  /* 0x0000000000007941 */ /* 0x000fea0003800200 */
.L_x_29:
        /* <DEDUP_REMOVED lines=20> */
[----:B------:R-:W-:Y:S01]  /*1bc0*/  UIADD3 UR8, UPT, UPT, UR8, 0x6400, URZ ;  /* 0x0000640008087890 */ /* 0x000fe2000fffe0ff */
[----:B------:R-:W-:Y:S01]  /*1bd0*/  UMOV UR9, UR17 ;  /* 0x0000001100097c82 */ /* 0x000fe20008000000 */
[----:B------:R-:W-:Y:S01]  /*1be0*/  UMOV UR10, UR18 ;  /* 0x00000012000a7c82 */ /* 0x000fe20008000000 */
[----:B------:R-:W-:Y:S01]  /*1bf0*/  UIADD3 UR24, UPT, UPT, UR24, 0x1, URZ ;  /* 0x0000000118187890 */ /* 0x000fe2000fffe0ff */
[----:B------:R-:W-:-:S03]  /*1c00*/  UMOV UR25, UR6 ;  /* 0x0000000600197c82 */ /* 0x000fc60008000000 */
[----:B------:R1:W-:Y:S01]  /*1c10*/  UTMALDG.3D [UR16], [UR30], desc[UR26] ;  /* 0x00001a101e0075b4 */ /* 0x0003e20008011000 */
[----:B------:R-:W-:Y:S01]  /*1c20*/  UISETP.NE.AND UP0, UPT, UR24, UR21, UPT ;  /* 0x000000151800728c */ /* 0x000fe2000bf05270 */
[----:B------:R1:W-:Y:S08]  /*1c30*/  UTMALDG.3D [UR8], [UR28], desc[UR26] ;  /* 0x00001a081c0075b4 */ /* 0x0003f00008011000 */
[----:B------:R-:W-:Y:S05]  /*1c40*/  BRA.U UP0, `(.L_x_31) ;  /* 0xfffffffd00607547 */ /* 0x000fea000b83ffff */
.L_x_26:
[C---:B-1----:R-:W-:Y:S01]  /*1c50*/  LEA R2, R14.reuse, UR4, 0x3 ;  /* 0x000000040e027c11 */ /* 0x042fe2000f8e18ff */
[----:B------:R-:W-:Y:S01]  /*1c60*/  NOP ;  /* 0x0000000000007918 */ /* 0x000fe20000000000 */
[----:B--2---:R-:W-:Y:S02]  /*1c70*/  SHF.L.U32 R3, R13, 0x1f, RZ ;  /* 0x0000001f0d037819 */ /* 0x004fe400000006ff */
[----:B------:R-:W-:Y:S02]  /*1c80*/  LEA R4, R14, UR4, 0x4 ;  /* 0x000000040e047c11 */ /* 0x000fe4000f8e20ff */
[----:B------:R-:W1:Y:S02]  /*1c90*/  SYNCS.PHASECHK.TRANS64.TRYWAIT P0, [R2+URZ+0x70], R3 ;  /* 0x00007003020075a7 */ /* 0x000e6400080011ff */
[----:B-1----:R-:W-:Y:S05]  /*1ca0*/  @!P0 BRA `(.L_x_32) ;  /* 0x00000050000c8947 */ /* 0x002fea0003800000 */
.L_x_117:
[----:B------:R-:W2:Y:S01]  /*1cb0*/  LDS.128 R4, [R4+0x100] ;  /* 0x0001000004047984 */ /* 0x000ea20000000c00 */
[----:B---3--:R-:W-:Y:S01]  /*1cc0*/  ISETP.GE.AND P0, PT, R26, 0x1, PT ;  /* 0x000000011a00780c */ /* 0x008fe20003f06270 */
[----:B-1----:R-:W-:Y:S01]  /*1cd0*/  VIADD R2, R2, 0x80 ;  /* 0x0000008002027836 */ /* 0x002fe20000000000 */
[----:B------:R-:W-:Y:S01]  /*1ce0*/  @!PT LDS RZ, [RZ] ;  /* 0x00000000fffff984 */ /* 0x000fe20000000800 */
[----:B------:R-:W-:Y:S01]  /*1cf0*/  @!PT LDS RZ, [RZ] ;  /* 0x00000000fffff984 */ /* 0x000fe20000000800 */
[----:B------:R-:W-:Y:S01]  /*1d00*/  @!PT LDS RZ, [RZ] ;  /* 0x00000000fffff984 */ /* 0x000fe20000000800 */
[----:B------:R-:W-:Y:S01]  /*1d10*/  @!PT LDS RZ, [RZ] ;  /* 0x00000000fffff984 */ /* 0x000fe20000000800 */
[----:B------:R1:W-:Y:S06]  /*1d20*/  MEMBAR.ALL.CTA ;  /* 0x0000000000007992 */ /* 0x0003ec0000008000 */
[----:B-1----:R-:W1:Y:S01]  /*1d30*/  FENCE.VIEW.ASYNC.S ;  /* 0x00000000000073c6 */ /* 0x002e620000000000 */
[----:B------:R-:W-:-:S04]  /*1d40*/  PRMT R2, RZ, 0x654, R2 ;  /* 0x00000654ff027816 */ /* 0x000fc80000000002 */
[----:B-1----:R1:W-:Y:S01]  /*1d50*/  SYNCS.ARRIVE.TRANS64.RED.A1T0 RZ, [R2+URZ], RZ ;  /* 0x000000ff02ff79a7 */ /* 0x0023e200081004ff */
[----:B--2---:R-:W-:-:S13]  /*1d60*/  LOP3.LUT P2, RZ, R6, 0x1, RZ, 0xc0, !PT ;  /* 0x0000000106ff7812 */ /* 0x004fda000784c0ff */
[----:B------:R-:W-:Y:S01]  /*1d70*/  @P2 SHF.R.U32.HI R3, RZ, 0x10, R5 ;  /* 0x00000010ff032819 */ /* 0x000fe20000011605 */
[----:B------:R-:W-:Y:S01]  /*1d80*/  VOTEU.ANY UP0, P2 ;  /* 0x0000000000ff7886 */ /* 0x000fe20001000100 */
[----:B------:R-:W-:Y:S02]  /*1d90*/  @P2 MOV R10, R4 ;  /* 0x00000004000a2202 */ /* 0x000fe40000000f00 */
[----:B------:R-:W-:Y:S02]  /*1da0*/  @P2 R2UR.BROADCAST UR8, R3 ;  /* 0x00000000030822ca */ /* 0x000fe400008e0000 */
[----:B------:R-:W-:-:S11]  /*1db0*/  @P2 LOP3.LUT R9, R5, 0xffff, RZ, 0xc0, !PT ;  /* 0x0000ffff05092812 */ /* 0x000fd600078ec0ff */
[----:B------:R-:W-:Y:S01]  /*1dc0*/  @UP0 UMOV UR36, UR8 ;  /* 0x0000000800240c82 */ /* 0x000fe20008000000 */
[----:B-1----:R-:W-:Y:S05]  /*1dd0*/  @!P0 BRA `(.L_x_33) ;  /* 0x0000000000b88947 */ /* 0x002fea0003800000 */
[----:B------:R-:W4:Y:S01]  /*1de0*/  LDC.64 R4, c[0x0][0xb18] ;  /* 0x0002c600ff047b82 */ /* 0x000f220000000a00 */
[----:B------:R-:W-:-:S07]  /*1df0*/  ISETP.NE.AND P3, PT, R26, 0x1, PT ;  /* 0x000000011a00780c */ /* 0x000fce0003f65270 */
[----:B------:R-:W1:Y:S08]  /*1e00*/  LDC.64 R6, c[0x0][0xb10] ;  /* 0x0002c400ff067b82 */ /* 0x000e700000000a00 */
[----:B------:R-:W2:Y:S08]  /*1e10*/  LDC R16, c[0x0][0xb20] ;  /* 0x0002c800ff107b82 */ /* 0x000eb00000000800 */
[----:B------:R-:W3:Y:S01]  /*1e20*/  LDC R17, c[0x0][0xb0c] ;  /* 0x0002c300ff117b82 */ /* 0x000ee20000000800 */
[----:B----4-:R-:W-:Y:S01]  /*1e30*/  IMAD.HI.U32 R19, R0, R5, RZ ;  /* 0x0000000500137227 */ /* 0x010fe200078e00ff */
[----:B------:R-:W-:-:S03]  /*1e40*/  ISETP.NE.AND P0, PT, R4, 0x1, PT ;  /* 0x000000010400780c */ /* 0x000fc60003f05270 */
[----:B------:R-:W-:-:S03]  /*1e50*/  IMAD.HI.U32 R5, R9, R5, RZ ;  /* 0x0000000509057227 */ /* 0x000fc600078e00ff */
[----:B------:R-:W4:Y:S01]  /*1e60*/  LDC.64 R2, c[0x0][0xb28] ;  /* 0x0002ca00ff027b82 */ /* 0x000f220000000a00 */
[----:B-1----:R-:W-:-:S04]  /*1e70*/  IMAD.HI.U32 R20, R8, R6, RZ ;  /* 0x0000000608147227 */ /* 0x002fc800078e00ff */
[----:B------:R-:W-:Y:S01]  /*1e80*/  IMAD.HI.U32 R21, R10, R6, RZ ;  /* 0x000000060a157227 */ /* 0x000fe200078e00ff */
[----:B------:R-:W-:Y:S02]  /*1e90*/  SHF.R.U32.HI R20, RZ, R7, R20 ;  /* 0x00000007ff147219 */ /* 0x000fe40000011614 */
[-C--:B--2---:R-:W-:Y:S02]  /*1ea0*/  SHF.R.U32.HI R19, RZ, R16.reuse, R19 ;  /* 0x00000010ff137219 */ /* 0x084fe40000011613 */
[----:B------:R-:W-:Y:S02]  /*1eb0*/  SHF.R.U32.HI R5, RZ, R16, R5 ;  /* 0x00000010ff057219 */ /* 0x000fe40000011605 */
[----:B------:R-:W-:Y:S02]  /*1ec0*/  SEL R19, R0, R19, !P0 ;  /* 0x0000001300137207 */ /* 0x000fe40004000000 */
[----:B------:R-:W-:Y:S02]  /*1ed0*/  SHF.R.U32.HI R21, RZ, R7, R21 ;  /* 0x00000007ff157219 */ /* 0x000fe40000011615 */
[----:B---3--:R-:W-:-:S02]  /*1ee0*/  ISETP.NE.AND P1, PT, R17, 0x1, PT ;  /* 0x000000011100780c */ /* 0x008fc40003f25270 */
[----:B------:R-:W-:Y:S02]  /*1ef0*/  SEL R5, R9, R5, !P0 ;  /* 0x0000000509057207 */ /* 0x000fe40004000000 */
[----:B------:R-:W-:Y:S02]  /*1f00*/  SEL R20, R8, R20, !P1 ;  /* 0x0000001408147207 */ /* 0x000fe40004800000 */
[----:B------:R-:W-:Y:S01]  /*1f10*/  SEL R21, R10, R21, !P1 ;  /* 0x000000150a157207 */ /* 0x000fe20004800000 */
[----:B----4-:R-:W-:-:S04]  /*1f20*/  IMAD.HI.U32 R18, R19, R2, RZ ;  /* 0x0000000213127227 */ /* 0x010fc800078e00ff */
        /* <DEDUP_REMOVED lines=10> */
[----:B------:R-:W-:-:S04]  /*1fd0*/  @!P0 IMAD.HI.U32 R7, R21, R2, RZ ;  /* 0x0000000215078227 */ /* 0x000fc800078e00ff */
[----:B------:R-:W-:Y:S01]  /*1fe0*/  IMAD.MOV R2, RZ, RZ, -R6 ;  /* 0x000000ffff027224 */ /* 0x000fe200078e0a06 */
[----:B------:R-:W-:Y:S02]  /*1ff0*/  @!P0 SHF.R.U32.HI R3, RZ, R3, R7 ;  /* 0x00000003ff038219 */ /* 0x000fe40000011607 */
[----:B------:R-:W-:Y:S01]  /*2000*/  IADD3 R7, PT, PT, -R5, RZ, RZ ;  /* 0x000000ff05077210 */ /* 0x000fe20007ffe1ff */
[----:B------:R-:W-:Y:S01]  /*2010*/  IMAD R2, R26, R2, R5 ;  /* 0x000000021a027224 */ /* 0x000fe200078e0205 */
        /* <DEDUP_REMOVED lines=10> */
.L_x_33:
[----:B------:R-:W1:Y:S02]  /*20c0*/  LDCU UR8, c[0x0][0xb30] ;  /* 0x00016600ff0877ac */ /* 0x000e640008000800 */
[----:B-1----:R-:W-:-:S09]  /*20d0*/  UISETP.NE.AND UP0, UPT, UR8, 0x1, UPT ;  /* 0x000000010800788c */ /* 0x002fd2000bf05270 */
[----:B------:R-:W-:Y:S05]  /*20e0*/  BRA.U UP0, `(.L_x_34) ;  /* 0x0000000100407547 */ /* 0x000fea000b800000 */
[----:B------:R-:W1:Y:S08]  /*20f0*/  LDC.64 R4, c[0x0][0xb10] ;  /* 0x0002c400ff047b82 */ /* 0x000e700000000a00 */
[----:B------:R-:W2:Y:S08]  /*2100*/  LDC.64 R2, c[0x0][0xb18] ;  /* 0x0002c600ff027b82 */ /* 0x000eb00000000a00 */
[----:B------:R-:W3:Y:S08]  /*2110*/  LDC R6, c[0x0][0xb20] ;  /* 0x0002c800ff067b82 */ /* 0x000ef00000000800 */
[----:B------:R-:W4:Y:S01]  /*2120*/  LDC R7, c[0x0][0xb0c] ;  /* 0x0002c300ff077b82 */ /* 0x000f220000000800 */
[----:B-1----:R-:W-:-:S05]  /*2130*/  IMAD.HI.U32 R4, R10, R4, RZ ;  /* 0x000000040a047227 */ /* 0x002fca00078e00ff */
[----:B------:R-:W-:Y:S01]  /*2140*/  SHF.R.U32.HI R4, RZ, R5, R4 ;  /* 0x00000005ff047219 */ /* 0x000fe20000011604 */
[----:B--2---:R-:W-:Y:S01]  /*2150*/  IMAD.HI.U32 R3, R9, R3, RZ ;  /* 0x0000000309037227 */ /* 0x004fe200078e00ff */
[----:B------:R-:W-:-:S04]  /*2160*/  ISETP.NE.AND P0, PT, R2, 0x1, PT ;  /* 0x000000010200780c */ /* 0x000fc80003f05270 */
[----:B---3--:R-:W-:-:S04]  /*2170*/  SHF.R.U32.HI R3, RZ, R6, R3 ;  /* 0x00000006ff037219 */ /* 0x008fc80000011603 */
[----:B------:R-:W-:Y:S02]  /*2180*/  SEL R3, R9, R3, !P0 ;  /* 0x0000000309037207 */ /* 0x000fe40004000000 */
[----:B----4-:R-:W-:-:S04]  /*2190*/  ISETP.NE.AND P1, PT, R7, 0x1, PT ;  /* 0x000000010700780c */ /* 0x010fc80003f25270 */
[----:B------:R-:W-:-:S05]  /*21a0*/  SEL R4, R10, R4, !P1 ;  /* 0x000000040a047207 */ /* 0x000fca0004800000 */
[----:B------:R-:W-:Y:S02]  /*21b0*/  IMAD.IADD R5, R3, 0x1, -R4 ;  /* 0x0000000103057824 */ /* 0x000fe400078e0a04 */
[----:B------:R-:W-:Y:S02]  /*21c0*/  IMAD.IADD R3, R4, 0x1, -R3 ;  /* 0x0000000104037824 */ /* 0x000fe400078e0a03 */
[----:B------:R-:W-:Y:S02]  /*21d0*/  IMAD R10, R5, R7, R10 ;  /* 0x00000007050a7224 */ /* 0x000fe400078e020a */
[----:B------:R-:W-:-:S07]  /*21e0*/  IMAD R9, R3, R2, R9 ;  /* 0x0000000203097224 */ /* 0x000fce00078e0209 */
.L_x_34:
[----:B------:R-:W-:Y:S01]  /*21f0*/  VIADD R14, R14, 0x1 ;  /* 0x000000010e0e7836 */ /* 0x000fe20000000000 */
[----:B------:R-:W-:Y:S01]  /*2200*/  PLOP3.LUT P1, PT, PT, PT, PT, 0x80, 0x8 ;  /* 0x000000000008781c */ /* 0x000fe20003f2f070 */
[----:B------:R-:W-:Y:S02]  /*2210*/  IMAD.IADD R21, R10, 0x1, R59 ;  /* 0x000000010a157824 */ /* 0x000fe400078e023b */
[----:B------:R-:W-:Y:S01]  /*2220*/  IMAD.IADD R20, R9, 0x1, R58 ;  /* 0x0000000109147824 */ /* 0x000fe200078e023a */
[----:B------:R-:W-:-:S04]  /*2230*/  ISETP.NE.AND P0, PT, R14, 0x2, PT ;  /* 0x000000020e00780c */ /* 0x000fc80003f05270 */
[----:B------:R-:W-:Y:S02]  /*2240*/  SEL R2, RZ, 0x1, P0 ;  /* 0x00000001ff027807 */ /* 0x000fe40000000000 */
[----:B------:R-:W-:Y:S02]  /*2250*/  SEL R14, R14, RZ, P0 ;  /* 0x000000ff0e0e7207 */ /* 0x000fe40000000000 */
[----:B------:R-:W-:Y:S01]  /*2260*/  LOP3.LUT R13, R13, R2, RZ, 0x3c, !PT ;  /* 0x000000020d0d7212 */ /* 0x000fe200078e3cff */
[----:B------:R-:W-:Y:S06]  /*2270*/  @P2 BRA `(.L_x_35) ;  /* 0xfffffff000a02947 */ /* 0x000fec000383ffff */
[----:B------:R-:W-:Y:S01]  /*2280*/  UIADD3 UR4, UPT, UPT, UR4, 0x18, URZ ;  /* 0x0000001804047890 */ /* 0x000fe2000fffe0ff */
[----:B------:R-:W-:-:S03]  /*2290*/  SHF.L.U32 R2, R15, 0x1f, RZ ;  /* 0x0000001f0f027819 */ /* 0x000fc600000006ff */
[----:B------:R-:W-:-:S09]  /*22a0*/  ULEA UR5, UR6, UR4, 0x3 ;  /* 0x0000000406057291 */ /* 0x000fd2000f8e18ff */
[----:B------:R-:W1:Y:S02]  /*22b0*/  SYNCS.PHASECHK.TRANS64.TRYWAIT P0, [UR5], R2 ;  /* 0x00000002ff0075a7 */ /* 0x000e640008001105 */
[----:B-1----:R-:W-:Y:S05]  /*22c0*/  @!P0 BRA `(.L_x_36) ;  /* 0x0000004800988947 */ /* 0x002fea0003800000 */
.L_x_119:
[----:B------:R-:W-:-:S04]  /*22d0*/  UIADD3 UR6, UPT, UPT, UR6, 0x1, URZ ;  /* 0x0000000106067890 */ /* 0x000fc8000fffe0ff */
[----:B------:R-:W-:-:S04]  /*22e0*/  UISETP.NE.AND UP0, UPT, UR6, 0x3, UPT ;  /* 0x000000030600788c */ /* 0x000fc8000bf05270 */
[----:B------:R-:W-:Y:S02]  /*22f0*/  USEL UR7, URZ, 0x1, UP0 ;  /* 0x00000001ff077887 */ /* 0x000fe40008000000 */
[----:B------:R-:W-:-:S04]  /*2300*/  USEL UR6, UR6, URZ, UP0 ;  /* 0x000000ff06067287 */ /* 0x000fc80008000000 */
[----:B------:R-:W-:Y:S01]  /*2310*/  ULEA UR5, UR6, UR4, 0x3 ;  /* 0x0000000406057291 */ /* 0x000fe2000f8e18ff */
[----:B------:R-:W-:-:S04]  /*2320*/  LOP3.LUT R15, R15, UR7, RZ, 0x3c, !PT ;  /* 0x000000070f0f7c12 */ /* 0x000fc8000f8e3cff */
[----:B-1----:R-:W-:-:S04]  /*2330*/  SHF.L.U32 R2, R15, 0x1f, RZ ;  /* 0x0000001f0f027819 */ /* 0x002fc800000006ff */
[----:B------:R-:W1:Y:S02]  /*2340*/  SYNCS.PHASECHK.TRANS64.TRYWAIT P0, [UR5], R2 ;  /* 0x00000002ff0075a7 */ /* 0x000e640008001105 */
[----:B-1----:R-:W-:Y:S05]  /*2350*/  @!P0 BRA `(.L_x_37) ;  /* 0x00000048008c8947 */ /* 0x002fea0003800000 */
.L_x_121:
[----:B------:R-:W-:-:S04]  /*2360*/  UIADD3 UR6, UPT, UPT, UR6, 0x1, URZ ;  /* 0x0000000106067890 */ /* 0x000fc8000fffe0ff */
[----:B------:R-:W-:-:S04]  /*2370*/  UISETP.NE.AND UP0, UPT, UR6, 0x3, UPT ;  /* 0x000000030600788c */ /* 0x000fc8000bf05270 */
[----:B------:R-:W-:Y:S02]  /*2380*/  USEL UR5, URZ, 0x1, UP0 ;  /* 0x00000001ff057887 */ /* 0x000fe40008000000 */
[----:B------:R-:W-:-:S04]  /*2390*/  USEL UR6, UR6, URZ, UP0 ;  /* 0x000000ff06067287 */ /* 0x000fc80008000000 */
[----:B------:R-:W-:Y:S01]  /*23a0*/  ULEA UR6, UR6, UR4, 0x3 ;  /* 0x0000000406067291 */ /* 0x000fe2000f8e18ff */
[----:B-1----:R-:W-:-:S04]  /*23b0*/  LOP3.LUT R2, R15, UR5, RZ, 0x3c, !PT ;  /* 0x000000050f027c12 */ /* 0x002fc8000f8e3cff */
[----:B------:R-:W-:Y:S01]  /*23c0*/  SHF.L.U32 R2, R2, 0x1f, RZ ;  /* 0x0000001f02027819 */ /* 0x000fe200000006ff */
[----:B----4-:R-:W-:-:S07]  /*23d0*/  IMAD.U32 R0, RZ, RZ, UR6 ;  /* 0x00000006ff007e24 */ /* 0x010fce000f8e00ff */
.L_x_38:
[----:B-1----:R1:W2:Y:S02]  /*23e0*/  SYNCS.PHASECHK.TRANS64.TRYWAIT P0, [R0+URZ], R2 ;  /* 0x00000002000075a7 */ /* 0x0022a400080011ff */
[----:B--2---:R-:W-:Y:S05]  /*23f0*/  @!P0 NANOSLEEP.SYNCS 0x989680 ;  /* 0x009896800000895d */ /* 0x004fea0003900000 */
[----:B------:R-:W2:Y:S02]  /*2400*/  @!P0 SYNCS.PHASECHK.TRANS64 P0, [R0+URZ], R2 ;  /* 0x00000002000085a7 */ /* 0x000ea400080010ff */
[----:B--2---:R-:W-:Y:S05]  /*2410*/  @P0 EXIT ;  /* 0x000000000000094d */ /* 0x004fea0003800000 */
[----:B------:R-:W-:Y:S05]  /*2420*/  BRA `(.L_x_38) ;  /* 0xfffffffc00ec7947 */ /* 0x000fea000383ffff */
.L_x_17:
[----:B------:R-:W-:-:S04]  /*2430*/  UISETP.NE.AND UP1, UPT, UR37, URZ, UPT ;  /* 0x000000ff2500728c */ /* 0x000fc8000bf25270 */
[----:B------:R-:W-:-:S09]  /*2440*/  UISETP.NE.OR UP1, UPT, UR8, 0x1, UP1 ;  /* 0x000000010800788c */ /* 0x000fd20008f25670 */
[----:B------:R-:W-:Y:S05]  /*2450*/  BRA.U UP1, `(.L_x_39) ;  /* 0x0000000501487547 */ /* 0x000fea000b800000 */
[----:B------:R-:W-:Y:S01]  /*2460*/  ISETP.NE.AND P2, PT, R2, RZ, PT ;  /* 0x000000ff0200720c */ /* 0x000fe20003f45270 */
[----:B------:R-:W-:Y:S01]  /*2470*/  IMAD.MOV.U32 R12, RZ, RZ, 0x1 ;  /* 0x00000001ff0c7424 */ /* 0x000fe200078e00ff */
[----:B------:R-:W-:Y:S02]  /*2480*/  CS2R R10, SRZ ;  /* 0x00000000000a7805 */ /* 0x000fe4000001ff00 */
[----:B------:R-:W-:Y:S01]  /*2490*/  CS2R R8, SRZ ;  /* 0x0000000000087805 */ /* 0x000fe2000001ff00 */
[----:B------:R-:W-:Y:S01]  /*24a0*/  UMOV UR4, 0x400 ;  /* 0x0000040000047882 */ /* 0x000fe20000000000 */
[----:B------:R-:W-:Y:S01]  /*24b0*/  UMOV UR6, URZ ;  /* 0x000000ff00067c82 */ /* 0x000fe20008000000 */
[----:B------:R-:W-:-:S12]  /*24c0*/  ULEA UR37, UR37, UR4, 0x18 ;  /* 0x0000000425257291 */ /* 0x000fd8000f8ec0ff */
.L_x_43:
[----:B------:R-:W-:Y:S02]  /*24d0*/  LEA R0, R8, UR37, 0x3 ;  /* 0x0000002508007c11 */ /* 0x000fe4000f8e18ff */
[----:B------:R-:W-:-:S03]  /*24e0*/  SHF.L.U32 R4, R9, 0x1f, RZ ;  /* 0x0000001f09047819 */ /* 0x000fc600000006ff */
[----:B------:R-:W-:Y:S01]  /*24f0*/  VIADD R5, R0, 0xe0 ;  /* 0x000000e000057836 */ /* 0x000fe20000000000 */
[----:B------:R-:W1:Y:S02]  /*2500*/  SYNCS.PHASECHK.TRANS64.TRYWAIT P0, [R0+URZ+0xd0], R4 ;  /* 0x0000d004000075a7 */ /* 0x000e6400080011ff */
[----:B-1----:R-:W-:Y:S05]  /*2510*/  @!P0 BRA `(.L_x_40) ;  /* 0x0000004800348947 */ /* 0x002fea0003800000 */
.L_x_122:
[----:B------:R-:W-:Y:S01]  /*2520*/  ULEA UR5, UR6, UR37, 0x3 ;  /* 0x0000002506057291 */ /* 0x000fe2000f8e18ff */
[----:B-1----:R-:W-:Y:S01]  /*2530*/  PRMT R0, RZ, 0x654, R5 ;  /* 0x00000654ff007816 */ /* 0x002fe20000000005 */
[----:B------:R-:W-:Y:S01]  /*2540*/  @!P2 IMAD.MOV.U32 R4, RZ, RZ, 0x10 ;  /* 0x00000010ff04a424 */ /* 0x000fe200078e00ff */
[----:B------:R-:W-:Y:S01]  /*2550*/  SHF.L.U32 R5, R12, 0x1f, RZ ;  /* 0x0000001f0c057819 */ /* 0x000fe200000006ff */
[----:B------:R-:W-:Y:S01]  /*2560*/  UIADD3 UR4, UPT, UPT, UR5, 0x70, URZ ;  /* 0x0000007005047890 */ /* 0x000fe2000fffe0ff */
[----:B------:R1:W-:Y:S05]  /*2570*/  SYNCS.ARRIVE.TRANS64.RED.A1T0 RZ, [R0+URZ], RZ ;  /* 0x000000ff00ff79a7 */ /* 0x0003ea00081004ff */
[----:B------:R-:W-:Y:S01]  /*2580*/  IMAD.U32 R6, RZ, RZ, UR4 ;  /* 0x00000004ff067e24 */ /* 0x000fe2000f8e00ff */
[----:B------:R-:W2:Y:S04]  /*2590*/  SYNCS.PHASECHK.TRANS64.TRYWAIT P0, [UR5+0x80], R5 ;  /* 0x00008005ff0075a7 */ /* 0x000ea80008001105 */
[----:B------:R-:W-:Y:S01]  /*25a0*/  PRMT R6, R2, 0x654, R6 ;  /* 0x0000065402067816 */ /* 0x000fe20000000006 */
[----:B-12---:R-:W-:Y:S06]  /*25b0*/  @!P0 BRA `(.L_x_41) ;  /* 0x0000004800208947 */ /* 0x006fec0003800000 */
.L_x_124:
[----:B------:R-:W-:Y:S01]  /*25c0*/  ULEA UR4, UR6, UR37, 0x4 ;  /* 0x0000002506047291 */ /* 0x000fe2000f8e20ff */
[----:B------:R-:W-:Y:S01]  /*25d0*/  SEL R3, R6, R3, !P2 ;  /* 0x0000000306037207 */ /* 0x000fe20005000000 */
[----:B------:R-:W-:Y:S01]  /*25e0*/  UIADD3 UR5, UPT, UPT, UR5, 0x70, URZ ;  /* 0x0000007005057890 */ /* 0x000fe2000fffe0ff */
[----:B-1----:R-:W-:Y:S01]  /*25f0*/  LEA R0, R11, UR37, 0x3 ;  /* 0x000000250b007c11 */ /* 0x002fe2000f8e18ff */
[----:B------:R-:W-:Y:S01]  /*2600*/  UIADD3 UR4, UPT, UPT, UR4, 0x100, URZ ;  /* 0x0000010004047890 */ /* 0x000fe2000fffe0ff */
[----:B------:R1:W-:Y:S01]  /*2610*/  @!P2 SYNCS.ARRIVE.TRANS64.RED RZ, [R3+URZ], R4 ;  /* 0x0000000403ffa9a7 */ /* 0x0003e200080004ff */
[----:B------:R-:W-:Y:S01]  /*2620*/  UIADD3 UR6, UPT, UPT, UR6, 0x1, URZ ;  /* 0x0000000106067890 */ /* 0x000fe2000fffe0ff */
[----:B------:R-:W-:-:S03]  /*2630*/  VIADD R8, R8, 0x1 ;  /* 0x0000000108087836 */ /* 0x000fc60000000000 */
[----:B------:R-:W-:Y:S02]  /*2640*/  UISETP.NE.AND UP0, UPT, UR6, 0x2, UPT ;  /* 0x000000020600788c */ /* 0x000fe4000bf05270 */
[----:B------:R-:W-:Y:S01]  /*2650*/  ISETP.NE.AND P0, PT, R8, 0x2, PT ;  /* 0x000000020800780c */ /* 0x000fe20003f05270 */
[----:B------:R-:W-:Y:S06]  /*2660*/  UGETNEXTWORKID.BROADCAST [UR4], [UR5] ;  /* 0x00000000040073ca */ /* 0x000fec0008000100 */
[----:B------:R-:W-:Y:S02]  /*2670*/  USEL UR4, URZ, 0x1, UP0 ;  /* 0x00000001ff047887 */ /* 0x000fe40008000000 */
[----:B------:R-:W-:-:S04]  /*2680*/  USEL UR6, UR6, URZ, UP0 ;  /* 0x000000ff06067287 */ /* 0x000fc80008000000 */
[----:B------:R-:W-:Y:S02]  /*2690*/  LOP3.LUT R12, R12, UR4, RZ, 0x3c, !PT ;  /* 0x000000040c0c7c12 */ /* 0x000fe4000f8e3cff */
[----:B-1----:R-:W-:-:S04]  /*26a0*/  SHF.L.U32 R4, R10, 0x1f, RZ ;  /* 0x0000001f0a047819 */ /* 0x002fc800000006ff */
[----:B------:R-:W1:Y:S02]  /*26b0*/  SYNCS.PHASECHK.TRANS64.TRYWAIT P1, [R0+URZ+0x70], R4 ;  /* 0x00007004000075a7 */ /* 0x000e6400080211ff */
[----:B-1----:R-:W-:Y:S05]  /*26c0*/  @!P1 BRA `(.L_x_42) ;  /* 0x0000004400f49947 */ /* 0x002fea0003800000 */
.L_x_125:
[C---:B-1----:R-:W-:Y:S01]  /*26d0*/  LEA R4, R11.reuse, UR37, 0x4 ;  /* 0x000000250b047c11 */ /* 0x042fe2000f8e20ff */
[----:B------:R-:W-:Y:S01]  /*26e0*/  VIADD R0, R0, 0x80 ;  /* 0x0000008000007836 */ /* 0x000fe20000000000 */
[----:B------:R-:W-:Y:S01]  /*26f0*/  SEL R8, R8, RZ, P0 ;  /* 0x000000ff08087207 */ /* 0x000fe20000000000 */
[----:B------:R-:W-:-:S03]  /*2700*/  VIADD R11, R11, 0x1 ;  /* 0x000000010b0b7836 */ /* 0x000fc60000000000 */
[----:B------:R-:W1:Y:S01]  /*2710*/  LDS.128 R4, [R4+0x100] ;  /* 0x0001000004047984 */ /* 0x000e620000000c00 */
[----:B------:R-:W-:Y:S02]  /*2720*/  PRMT R0, RZ, 0x654, R0 ;  /* 0x00000654ff007816 */ /* 0x000fe40000000000 */
[C---:B------:R-:W-:Y:S01]  /*2730*/  ISETP.NE.AND P1, PT, R11.reuse, 0x2, PT ;  /* 0x000000020b00780c */ /* 0x040fe20003f25270 */
[----:B------:R-:W-:Y:S01]  /*2740*/  @!PT LDS RZ, [RZ] ;  /* 0x00000000fffff984 */ /* 0x000fe20000000800 */
[----:B------:R-:W-:Y:S01]  /*2750*/  @!PT LDS RZ, [RZ] ;  /* 0x00000000fffff984 */ /* 0x000fe20000000800 */
[----:B------:R-:W-:Y:S01]  /*2760*/  @!PT LDS RZ, [RZ] ;  /* 0x00000000fffff984 */ /* 0x000fe20000000800 */
[----:B------:R-:W-:Y:S01]  /*2770*/  @!PT LDS RZ, [RZ] ;  /* 0x00000000fffff984 */ /* 0x000fe20000000800 */
[----:B------:R2:W-:Y:S06]  /*2780*/  MEMBAR.ALL.CTA ;  /* 0x0000000000007992 */ /* 0x0005ec0000008000 */
[----:B--2---:R-:W2:Y:S01]  /*2790*/  FENCE.VIEW.ASYNC.S ;  /* 0x00000000000073c6 */ /* 0x004ea20000000000 */
[----:B------:R-:W-:Y:S01]  /*27a0*/  SEL R11, R11, RZ, P1 ;  /* 0x000000ff0b0b7207 */ /* 0x000fe20000800000 */
[----:B--2---:R2:W-:Y:S01]  /*27b0*/  SYNCS.ARRIVE.TRANS64.RED.A1T0 RZ, [R0+URZ], RZ ;  /* 0x000000ff00ff79a7 */ /* 0x0045e200081004ff */
[----:B-1----:R-:W-:-:S02]  /*27c0*/  LOP3.LUT P3, RZ, R6, 0x1, RZ, 0xc0, !PT ;  /* 0x0000000106ff7812 */ /* 0x002fc4000786c0ff */
[----:B------:R-:W-:-:S04]  /*27d0*/  SEL R4, RZ, 0x1, P1 ;  /* 0x00000001ff047807 */ /* 0x000fc80000800000 */
[----:B------:R-:W-:Y:S02]  /*27e0*/  LOP3.LUT R10, R10, R4, RZ, 0x3c, !PT ;  /* 0x000000040a0a7212 */ /* 0x000fe400078e3cff */
[----:B--2---:R-:W-:-:S04]  /*27f0*/  SEL R0, RZ, 0x1, P0 ;  /* 0x00000001ff007807 */ /* 0x004fc80000000000 */
[----:B------:R-:W-:Y:S01]  /*2800*/  LOP3.LUT R9, R9, R0, RZ, 0x3c, !PT ;  /* 0x0000000009097212 */ /* 0x000fe200078e3cff */
[----:B------:R-:W-:Y:S06]  /*2810*/  @P3 BRA `(.L_x_43) ;  /* 0xfffffffc002c3947 */ /* 0x000fec000383ffff */
[----:B------:R-:W-:Y:S01]  /*2820*/  ULEA UR5, UR6, UR37, 0x3 ;  /* 0x0000002506057291 */ /* 0x000fe2000f8e18ff */
[----:B------:R-:W-:-:S08]  /*2830*/  SHF.L.U32 R2, R12, 0x1f, RZ ;  /* 0x0000001f0c027819 */ /* 0x000fd000000006ff */
[----:B------:R-:W1:Y:S02]  /*2840*/  SYNCS.PHASECHK.TRANS64 P0, [UR5+0x80], R2 ;  /* 0x00008002ff0075a7 */ /* 0x000e640008001005 */
[----:B-1----:R-:W-:Y:S05]  /*2850*/  @P0 BRA `(.L_x_44) ;  /* 0x0000000000080947 */ /* 0x002fea0003800000 */
[----:B------:R-:W1:Y:S02]  /*2860*/  SYNCS.PHASECHK.TRANS64.TRYWAIT P0, [UR5+0x80], R2 ;  /* 0x00008002ff0075a7 */ /* 0x000e640008001105 */
[----:B-1----:R-:W-:Y:S05]  /*2870*/  @!P0 BRA `(.L_x_45) ;  /* 0x00000044009c8947 */ /* 0x002fea0003800000 */
.L_x_44:
[----:B------:R-:W-:-:S04]  /*2880*/  UIADD3 UR4, UPT, UPT, UR6, 0x1, URZ ;  /* 0x0000000106047890 */ /* 0x000fc8000fffe0ff */
[----:B------:R-:W-:-:S04]  /*2890*/  UISETP.NE.AND UP0, UPT, UR4, 0x2, UPT ;  /* 0x000000020400788c */ /* 0x000fc8000bf05270 */
[----:B------:R-:W-:Y:S02]  /*28a0*/  USEL UR7, URZ, 0x1, UP0 ;  /* 0x00000001ff077887 */ /* 0x000fe40008000000 */
[----:B------:R-:W-:-:S04]  /*28b0*/  USEL UR4, UR4, URZ, UP0 ;  /* 0x000000ff04047287 */ /* 0x000fc80008000000 */
[----:B------:R-:W-:Y:S01]  /*28c0*/  ULEA UR4, UR4, UR37, 0x3 ;  /* 0x0000002504047291 */ /* 0x000fe2000f8e18ff */
[----:B-1----:R-:W-:-:S04]  /*28d0*/  LOP3.LUT R2, R12, UR7, RZ, 0x3c, !PT ;  /* 0x000000070c027c12 */ /* 0x002fc8000f8e3cff */
[----:B------:R-:W-:-:S04]  /*28e0*/  SHF.L.U32 R0, R2, 0x1f, RZ ;  /* 0x0000001f02007819 */ /* 0x000fc800000006ff */
[----:B------:R-:W1:Y:S02]  /*28f0*/  SYNCS.PHASECHK.TRANS64 P0, [UR4+0x80], R0 ;  /* 0x00008000ff0075a7 */ /* 0x000e640008001004 */
[----:B-1----:R-:W-:Y:S05]  /*2900*/  @P0 EXIT ;  /* 0x000000000000094d */ /* 0x002fea0003800000 */
[----:B------:R-:W-:Y:S02]  /*2910*/  SHF.L.U32 R2, R2, 0x1f, RZ ;  /* 0x0000001f02027819 */ /* 0x000fe400000006ff */
[----:B------:R-:W-:-:S07]  /*2920*/  MOV R0, UR4 ;  /* 0x0000000400007c02 */ /* 0x000fce0008000f00 */
.L_x_46:
[----:B-1----:R1:W2:Y:S02]  /*2930*/  SYNCS.PHASECHK.TRANS64.TRYWAIT P0, [R0+URZ+0x80], R2 ;  /* 0x00008002000075a7 */ /* 0x0022a400080011ff */
[----:B--2---:R-:W-:Y:S05]  /*2940*/  @!P0 NANOSLEEP.SYNCS 0x989680 ;  /* 0x009896800000895d */ /* 0x004fea0003900000 */
[----:B------:R-:W2:Y:S02]  /*2950*/  @!P0 SYNCS.PHASECHK.TRANS64 P0, [R0+URZ+0x80], R2 ;  /* 0x00008002000085a7 */ /* 0x000ea400080010ff */
[----:B--2---:R-:W-:Y:S05]  /*2960*/  @P0 EXIT ;  /* 0x000000000000094d */ /* 0x004fea0003800000 */
[----:B------:R-:W-:Y:S05]  /*2970*/  BRA `(.L_x_46) ;  /* 0xfffffffc00ec7947 */ /* 0x000fea000383ffff */
.L_x_39:
[----:B------:R-:W-:-:S09]  /*2980*/  UISETP.NE.AND UP1, UPT, UR8, URZ, UPT ;  /* 0x000000ff0800728c */ /* 0x000fd2000bf25270 */
[----:B------:R-:W-:Y:S05]  /*2990*/  BRA.U UP1, `(.L_x_47) ;  /* 0x0000000d01947547 */ /* 0x000fea000b800000 */
[----:B------:R-:W-:Y:S01]  /*29a0*/  UMOV UR4, 0x40 ;  /* 0x0000004000047882 */ /* 0x000fe20000000000 */
[----:B------:R-:W-:Y:S01]  /*29b0*/  NOP ;  /* 0x0000000000007918 */ /* 0x000fe20000000000 */
[----:B------:R-:W-:Y:S01]  /*29c0*/  ULEA UR4, UR37, UR4, 0x18 ;  /* 0x0000000425047291 */ /* 0x000fe2000f8ec0ff */
[----:B------:R-:W-:Y:S02]  /*29d0*/  UMOV UR5, 0x400 ;  /* 0x0000040000057882 */ /* 0x000fe40000000000 */
[----:B------:R-:W-:-:S06]  /*29e0*/  ULEA UR37, UR37, UR5, 0x18 ;  /* 0x0000000525257291 */ /* 0x000fcc000f8ec0ff */
[----:B------:R-:W1:Y:S02]  /*29f0*/  LDS.U8 R0, [UR4+0x1c] ;  /* 0x00001c04ff007984 */ /* 0x000e640008000000 */
[----:B-1----:R-:W-:-:S13]  /*2a00*/  ISETP.NE.AND P0, PT, R0, RZ, PT ;  /* 0x000000ff0000720c */ /* 0x002fda0003f05270 */
[----:B------:R-:W-:Y:S05]  /*2a10*/  @P0 BRA `(.L_x_48) ;  /* 0x0000000000580947 */ /* 0x000fea0003800000 */
[----:B------:R-:W-:-:S13]  /*2a20*/  ELECT P0, URZ, PT ;  /* 0x0000000000ff782f */ /* 0x000fda0003800000 */
[----:B------:R-:W-:Y:S05]  /*2a30*/  @!P0 BRA `(.L_x_49) ;  /* 0x0000000000608947 */ /* 0x000fea0003800000 */
[----:B------:R-:W-:Y:S01]  /*2a40*/  UMOV UR5, 0x10 ;  /* 0x0000001000057882 */ /* 0x000fe20000000000 */
[----:B------:R-:W-:Y:S01]  /*2a50*/  HFMA2 R0, -RZ, RZ, 0, 5.9604644775390625e-08 ;  /* 0x00000001ff007431 */ /* 0x000fe200000001ff */
[----:B------:R-:W-:-:S03]  /*2a60*/  MOV R2, 0xffff ;  /* 0x0000ffff00027802 */ /* 0x000fc60000000f00 */
[----:B------:R-:W-:Y:S04]  /*2a70*/  DEPBAR.LE SB1, 0x36 ;  /* 0x00009d800000791a */ /* 0x000fe80000000000 */
[----:B------:R-:W1:Y:S02]  /*2a80*/  UTCATOMSWS.FIND_AND_SET.ALIGN UP0, UR5, UR5 ;  /* 0x00000005000575e3 */ /* 0x000e640008000800 */
[----:B-1----:R-:W-:Y:S01]  /*2a90*/  MOV R3, UR5 ;  /* 0x0000000500037c02 */ /* 0x002fe20008000f00 */
[----:B------:R-:W-:Y:S06]  /*2aa0*/  BRA.U UP0, `(.L_x_50) ;  /* 0x0000000100187547 */ /* 0x000fec000b800000 */
.L_x_51:
[----:B------:R-:W-:Y:S05]  /*2ab0*/  NANOSLEEP 0x64 ;  /* 0x000000640000795d */ /* 0x000fea0003800000 */
[----:B------:R-:W-:-:S05]  /*2ac0*/  UMOV UR5, 0x10 ;  /* 0x0000001000057882 */ /* 0x000fca0000000000 */
[----:B------:R-:W-:Y:S04]  /*2ad0*/  DEPBAR.LE SB1, 0x36 ;  /* 0x00009d800000791a */ /* 0x000fe80000000000 */
[----:B------:R-:W1:Y:S02]  /*2ae0*/  UTCATOMSWS.FIND_AND_SET.ALIGN UP0, UR5, UR5 ;  /* 0x00000005000575e3 */ /* 0x000e640008000800 */
[----:B-1----:R-:W-:Y:S01]  /*2af0*/  MOV R3, UR5 ;  /* 0x0000000500037c02 */ /* 0x002fe20008000f00 */
[----:B------:R-:W-:Y:S05]  /*2b00*/  BRA.U !UP0, `(.L_x_51) ;  /* 0xfffffffd08e87547 */ /* 0x000fea000b83ffff */
.L_x_50:
[-C--:B------:R-:W-:Y:S02]  /*2b10*/  SHF.L.U32 R2, R2, R3.reuse, RZ ;  /* 0x0000000302027219 */ /* 0x080fe400000006ff */
[----:B------:R-:W-:Y:S01]  /*2b20*/  SHF.L.U32 R0, R0, R3, RZ ;  /* 0x0000000300007219 */ /* 0x000fe200000006ff */
[----:B------:R-:W-:Y:S02]  /*2b30*/  IMAD.SHL.U32 R3, R3, 0x20, RZ ;  /* 0x0000002003037824 */ /* 0x000fe400078e00ff */
[----:B------:R1:W-:Y:S04]  /*2b40*/  ATOMS.OR RZ, [UR4+0x14], R2 ;  /* 0x00001402ffff798c */ /* 0x0003e8000b000004 */
[----:B------:R1:W-:Y:S04]  /*2b50*/  ATOMS.OR RZ, [UR4+0x18], R0 ;  /* 0x00001800ffff798c */ /* 0x0003e8000b000004 */
[----:B------:R1:W-:Y:S01]  /*2b60*/  STS [UR37+0x120], R3 ;  /* 0x00012003ff007988 */ /* 0x0003e20008000825 */
[----:B------:R-:W-:Y:S05]  /*2b70*/  BRA `(.L_x_49) ;  /* 0x0000000000107947 */ /* 0x000fea0003800000 */
.L_x_48:
[----:B------:R-:W-:Y:S02]  /*2b80*/  MOV R0, 0xffffffff ;  /* 0xffffffff00007802 */ /* 0x000fe40000000f00 */
[----:B------:R-:W-:-:S03]  /*2b90*/  MOV R2, 0x2bc0 ;  /* 0x00002bc000027802 */ /* 0x000fc60000000f00 */
[----:B------:R1:W-:Y:S04]  /*2ba0*/  STS [UR37+0x120], R0 ;  /* 0x00012000ff007988 */ /* 0x0003e80008000825 */
[----:B-1-3-5:R-:W-:Y:S05]  /*2bb0*/  CALL.REL.NOINC `($__internal_1_$__cuda_sm10x_tcgen05_guardrail_trap_phase_invalid_during_alloc) ;  /* 0x0000004800707944 */ /* 0x02afea0003c00000 */
.L_x_49:
[----:B------:R-:W-:Y:S05]  /*2bc0*/  WARPSYNC.ALL ;  /* 0x0000000000007948 */ /* 0x000fea0003800000 */
[----:B------:R-:W2:Y:S01]  /*2bd0*/  S2UR UR6, SR_CgaCtaId ;  /* 0x00000000000679c3 */ /* 0x000ea20000008800 */
[----:B------:R-:W-:Y:S01]  /*2be0*/  UMOV UR4, 0x400 ;  /* 0x0000040000047882 */ /* 0x000fe20000000000 */
[----:B------:R-:W-:-:S06]  /*2bf0*/  NOP ;  /* 0x0000000000007918 */ /* 0x000fcc0000000000 */
[----:B------:R-:W-:Y:S06]  /*2c00*/  BAR.ARV 0x6, 0xa0 ;  /* 0x0182800000007b1d */ /* 0x000fec0000002000 */
[----:B------:R-:W4:Y:S01]  /*2c10*/  LDCU UR7, c[0x0][0x38c] ;  /* 0x00007180ff0777ac */ /* 0x000f220008000800 */
[----:B------:R-:W-:Y:S01]  /*2c20*/  IMAD.MOV.U32 R11, RZ, RZ, 0x1 ;  /* 0x00000001ff0b7424 */ /* 0x000fe200078e00ff */
[----:B------:R-:W-:Y:S01]  /*2c30*/  CS2R R8, SRZ ;  /* 0x0000000000087805 */ /* 0x000fe2000001ff00 */
[----:B------:R-:W-:Y:S01]  /*2c40*/  IMAD.MOV.U32 R10, RZ, RZ, RZ ;  /* 0x000000ffff0a7224 */ /* 0x000fe200078e00ff */
[----:B------:R-:W-:Y:S01]  /*2c50*/  UMOV UR18, URZ ;  /* 0x000000ff00127c82 */ /* 0x000fe20008000000 */
[----:B------:R-:W-:Y:S01]  /*2c60*/  UMOV UR17, URZ ;  /* 0x000000ff00117c82 */ /* 0x000fe20008000000 */
[----:B------:R-:W-:Y:S01]  /*2c70*/  UMOV UR22, 0x0 ;  /* 0x0000000000167882 */ /* 0x000fe20000000000 */
[----:B------:R-:W-:Y:S01]  /*2c80*/  UMOV UR23, 0x4100490 ;  /* 0x0410049000177882 */ /* 0x000fe20000000000 */
[----:B------:R-:W-:Y:S01]  /*2c90*/  UMOV UR20, 0x0 ;  /* 0x0000000000147882 */ /* 0x000fe20000000000 */
[----:B------:R-:W-:Y:S01]  /*2ca0*/  UMOV UR21, 0x4100490 ;  /* 0x0410049000157882 */ /* 0x000fe20000000000 */
[----:B--2---:R-:W-:Y:S01]  /*2cb0*/  ULEA UR6, UR6, UR4, 0x18 ;  /* 0x0000000406067291 */ /* 0x004fe2000f8ec0ff */
[----:B------:R-:W2:Y:S03]  /*2cc0*/  LDCU UR4, c[0x0][0x38c] ;  /* 0x00007180ff0477ac */ /* 0x000ea60008000800 */
[----:B------:R-:W-:-:S02]  /*2cd0*/  UIADD3 UR11, UPT, UPT, UR6, 0x3400, URZ ;  /* 0x00003400060b7890 */ /* 0x000fc4000fffe0ff */
[----:B----4-:R-:W-:-:S03]  /*2ce0*/  UIADD3 UR7, UPT, UPT, UR7, 0x1f, URZ ;  /* 0x0000001f07077890 */ /* 0x010fc6000fffe0ff */
[----:B-1----:R-:W1:Y:S01]  /*2cf0*/  LDS R0, [UR6+0x120] ;  /* 0x00012006ff007984 */ /* 0x002e620008000800 */
[----:B------:R-:W-:Y:S02]  /*2d00*/  UIADD3 UR12, UPT, UPT, UR6, 0x6400, URZ ;  /* 0x00006400060c7890 */ /* 0x000fe4000fffe0ff */
[----:B------:R-:W-:Y:S02]  /*2d10*/  USHF.R.S32.HI UR5, URZ, 0x1f, UR7 ;  /* 0x0000001fff057899 */ /* 0x000fe40008011407 */
[----:B------:R-:W-:Y:S02]  /*2d20*/  USHF.R.U32.HI UR11, URZ, 0x4, UR11 ;  /* 0x00000004ff0b7899 */ /* 0x000fe4000801160b */
[----:B------:R-:W-:Y:S02]  /*2d30*/  ULEA.HI UR5, UR5, UR7, URZ, 0x5 ;  /* 0x0000000705057291 */ /* 0x000fe4000f8f28ff */
[----:B------:R-:W-:Y:S02]  /*2d40*/  USHF.R.U32.HI UR12, URZ, 0x4, UR12 ;  /* 0x00000004ff0c7899 */ /* 0x000fe4000801160c */
[----:B------:R-:W-:-:S02]  /*2d50*/  USHF.R.S32.HI UR5, URZ, 0x5, UR5 ;  /* 0x00000005ff057899 */ /* 0x000fc40008011405 */
[----:B------:R-:W-:Y:S02]  /*2d60*/  ULOP3.LUT UR11, UR11, 0x3fff, URZ, 0xc0, !UPT ;  /* 0x00003fff0b0b7892 */ /* 0x000fe4000f8ec0ff */
[----:B------:R-:W-:Y:S02]  /*2d70*/  UISETP.LT.AND UP0, UPT, UR5, 0x1, UPT ;  /* 0x000000010500788c */ /* 0x000fe4000bf01270 */
[----:B------:R-:W-:Y:S02]  /*2d80*/  ULOP3.LUT UR12, UR12, 0x3fff, URZ, 0xc0, !UPT ;  /* 0x00003fff0c0c7892 */ /* 0x000fe4000f8ec0ff */
[----:B------:R-:W-:Y:S02]  /*2d90*/  USEL UR10, UR5, 0x1, !UP0 ;  /* 0x00000001050a7887 */ /* 0x000fe4000c000000 */
[----:B------:R-:W-:Y:S02]  /*2da0*/  ULOP3.LUT UR11, UR11, 0x10000, URZ, 0xfc, !UPT ;  /* 0x000100000b0b7892 */ /* 0x000fe4000f8efcff */
[----:B------:R-:W-:-:S02]  /*2db0*/  ULOP3.LUT UR12, UR12, 0x10000, URZ, 0xfc, !UPT ;  /* 0x000100000c0c7892 */ /* 0x000fc4000f8efcff */
[----:B------:R-:W-:Y:S02]  /*2dc0*/  UIADD3 UR10, UPT, UPT, -UR10, URZ, URZ ;  /* 0x000000ff0a0a7290 */ /* 0x000fe4000fffe1ff */
[----:B--2---:R-:W-:Y:S01]  /*2dd0*/  UISETP.GE.AND UP3, UPT, UR4, 0x1, UPT ;  /* 0x000000010400788c */ /* 0x004fe2000bf66270 */
[----:B-1----:R-:W-:-:S15]  /*2de0*/  R2UR UR19, R0 ;  /* 0x00000000001372ca */ /* 0x002fde00000e0000 */
.L_x_58:
[----:B------:R-:W-:Y:S02]  /*2df0*/  LEA R0, R10, UR6, 0x3 ;  /* 0x000000060a007c11 */ /* 0x000fe4000f8e18ff */
[----:B------:R-:W-:Y:S02]  /*2e00*/  SHF.L.U32 R2, R9, 0x1f, RZ ;  /* 0x0000001f09027819 */ /* 0x000fe400000006ff */
[----:B------:R-:W-:Y:S01]  /*2e10*/  PLOP3.LUT P0, PT, PT, PT, UP3, 0x80, 0x8 ;  /* 0x000000000008781c */ /* 0x000fe20003f0f038 */
[----:B------:R-:W-:Y:S01]  /*2e20*/  VIADD R3, R0, 0x80 ;  /* 0x0000008000037836 */ /* 0x000fe20000000000 */
[----:B-1----:R-:W1:Y:S02]  /*2e30*/  SYNCS.PHASECHK.TRANS64.TRYWAIT P1, [R0+URZ+0x70], R2 ;  /* 0x00007002000075a7 */ /* 0x002e6400080211ff */
[----:B-1--4-:R-:W-:Y:S09]  /*2e40*/  @!P1 BRA `(.L_x_52) ;  /* 0x0000004000409947 */ /* 0x012ff20003800000 */
.L_x_127:
[----:B------:R-:W-:Y:S01]  /*2e50*/  LEA R4, R10, UR6, 0x4 ;  /* 0x000000060a047c11 */ /* 0x000fe2000f8e20ff */
[----:B------:R-:W-:Y:S01]  /*2e60*/  @UP3 ULEA UR4, UR17, UR6, 0x3 ;  /* 0x0000000611043291 */ /* 0x000fe2000f8e18ff */
[----:B------:R-:W-:Y:S01]  /*2e70*/  PLOP3.LUT P2, PT, PT, PT, PT, 0x80, 0x8 ;  /* 0x000000000008781c */ /* 0x000fe20003f4f070 */
[----:B------:R-:W-:Y:S01]  /*2e80*/  ULEA UR8, UR18, UR6, 0x3 ;  /* 0x0000000612087291 */ /* 0x000fe2000f8e18ff */
[----:B------:R-:W-:Y:S02]  /*2e90*/  PRMT R3, RZ, 0x654, R3 ;  /* 0x00000654ff037816 */ /* 0x000fe40000000003 */
[----:B------:R-:W2:Y:S01]  /*2ea0*/  LDS.128 R4, [R4+0x100] ;  /* 0x0001000004047984 */ /* 0x000ea20000000c00 */
[----:B-1----:R-:W-:Y:S02]  /*2eb0*/  @P0 SHF.L.U32 R2, R8, 0x1f, RZ ;  /* 0x0000001f08020819 */ /* 0x002fe400000006ff */
[----:B------:R-:W-:Y:S01]  /*2ec0*/  SHF.L.U32 R0, R11, 0x1f, RZ ;  /* 0x0000001f0b007819 */ /* 0x000fe200000006ff */
[----:B------:R-:W-:Y:S01]  /*2ed0*/  @!PT LDS RZ, [RZ] ;  /* 0x00000000fffff984 */ /* 0x000fe20000000800 */
[----:B------:R-:W-:Y:S01]  /*2ee0*/  @!PT LDS RZ, [RZ] ;  /* 0x00000000fffff984 */ /* 0x000fe20000000800 */
[----:B------:R-:W-:Y:S01]  /*2ef0*/  @!PT LDS RZ, [RZ] ;  /* 0x00000000fffff984 */ /* 0x000fe20000000800 */
[----:B------:R-:W-:Y:S01]  /*2f00*/  @!PT LDS RZ, [RZ] ;  /* 0x00000000fffff984 */ /* 0x000fe20000000800 */
[----:B------:R1:W-:Y:S06]  /*2f10*/  MEMBAR.ALL.CTA ;  /* 0x0000000000007992 */ /* 0x0003ec0000008000 */
[----:B-1----:R-:W1:Y:S02]  /*2f20*/  FENCE.VIEW.ASYNC.S ;  /* 0x00000000000073c6 */ /* 0x002e640000000000 */
[----:B-1----:R1:W-:Y:S01]  /*2f30*/  SYNCS.ARRIVE.TRANS64.RED.A1T0 RZ, [R3+URZ], RZ ;  /* 0x000000ff03ff79a7 */ /* 0x0023e200081004ff */
[----:B------:R1:W4:Y:S01]  /*2f40*/  @P0 SYNCS.PHASECHK.TRANS64.TRYWAIT P2, [UR4], R2 ;  /* 0x00000002ff0005a7 */ /* 0x0003220008041104 */
[----:B------:R-:W-:Y:S01]  /*2f50*/  ULEA.HI UR4, UR18, UR18, URZ, 0x1 ;  /* 0x0000001212047291 */ /* 0x000fe2000f8f08ff */
[----:B--2---:R-:W-:-:S03]  /*2f60*/  LOP3.LUT P1, RZ, R6, 0x1, RZ, 0xc0, !PT ;  /* 0x0000000106ff7812 */ /* 0x004fc6000782c0ff */
[----:B------:R-:W-:Y:S02]  /*2f70*/  USHF.L.U32 UR9, UR4, 0x5, URZ ;  /* 0x0000000504097899 */ /* 0x000fe400080006ff */
[----:B------:R-:W-:Y:S02]  /*2f80*/  ULOP3.LUT UR4, UR4, 0xffe, URZ, 0xc0, !UPT ;  /* 0x00000ffe04047892 */ /* 0x000fe4000f8ec0ff */
[----:B------:R-:W-:Y:S02]  /*2f90*/  ULOP3.LUT UR9, UR9, 0xffffffc0, URZ, 0xc0, !UPT ;  /* 0xffffffc009097892 */ /* 0x000fe4000f8ec0ff */
[----:B------:R-:W-:Y:S02]  /*2fa0*/  UIADD3 UR4, UPT, UPT, -UR4, UR18, URZ ;  /* 0x0000001204047290 */ /* 0x000fe4000fffe1ff */
[----:B------:R-:W-:Y:S01]  /*2fb0*/  UIADD3 UR9, UPT, UPT, UR19, UR9, URZ ;  /* 0x0000000913097290 */ /* 0x000fe2000fffe0ff */
[----:B------:R-:W2:Y:S03]  /*2fc0*/  SYNCS.PHASECHK.TRANS64.TRYWAIT P0, [UR8+0xb0], R0 ;  /* 0x0000b000ff0075a7 */ /* 0x000ea60008001108 */
[----:B------:R-:W-:Y:S01]  /*2fd0*/  ULEA UR9, UR4, UR9, 0x14 ;  /* 0x0000000904097291 */ /* 0x000fe2000f8ea0ff */
[----:B-12-4-:R-:W-:Y:S11]  /*2fe0*/  @!P0 BRA `(.L_x_53) ;  /* 0x0000003c00ec8947 */ /* 0x016ff60003800000 */
.L_x_129:
[----:B------:R-:W-:Y:S01]  /*2ff0*/  IADD3 R10, PT, PT, R10, 0x1, RZ ;  /* 0x000000010a0a7810 */ /* 0x000fe20007ffe0ff */
[----:B------:R-:W-:Y:S06]  /*3000*/  BRA.U !UP3, `(.L_x_54) ;  /* 0x000000010b987547 */ /* 0x000fec000b800000 */
[----:B------:R-:W-:Y:S01]  /*3010*/  UPLOP3.LUT UP4, UPT, UPT, UPT, UPT, 0x40, 0x4 ;  /* 0x000000000004789c */ /* 0x000fe20003f8e870 */
[----:B------:R-:W-:Y:S01]  /*3020*/  UMOV UR16, UR10 ;  /* 0x0000000a00107c82 */ /* 0x000fe20008000000 */
[----:B------:R-:W-:Y:S01]  /*3030*/  UMOV UR15, UR5 ;  /* 0x00000005000f7c82 */ /* 0x000fe20008000000 */
[----:B------:R-:W-:-:S08]  /*3040*/  UMOV UR14, UR17 ;  /* 0x00000011000e7c82 */ /* 0x000fd00008000000 */
.L_x_57:
[----:B------:R-:W-:Y:S02]  /*3050*/  UIADD3 UR16, UPT, UPT, UR16, 0x1, URZ ;  /* 0x0000000110107890 */ /* 0x000fe4000fffe0ff */
[----:B--2---:R-:W-:Y:S02]  /*3060*/  ULEA UR7, UR14, UR6, 0x3 ;  /* 0x000000060e077291 */ /* 0x004fe4000f8e18ff */
[----:B------:R-:W-:Y:S01]  /*3070*/  UISETP.NE.AND UP0, UPT, UR16, URZ, UPT ;  /* 0x000000ff1000728c */ /* 0x000fe2000bf05270 */
[----:B----4-:R-:W-:Y:S10]  /*3080*/  @P2 BRA `(.L_x_55) ;  /* 0x00000000000c2947 */ /* 0x010ff40003800000 */
[----:B-1----:R-:W-:Y:S04]  /*3090*/  SHF.L.U32 R2, R8, 0x1f, RZ ;  /* 0x0000001f08027819 */ /* 0x002fe800000006ff */
[----:B------:R-:W1:Y:S02]  /*30a0*/  SYNCS.PHASECHK.TRANS64.TRYWAIT P0, [UR7], R2 ;  /* 0x00000002ff0075a7 */ /* 0x000e640008001107 */
[----:B-1----:R-:W-:Y:S05]  /*30b0*/  @!P0 BRA `(.L_x_56) ;  /* 0x0000003c00d08947 */ /* 0x002fea0003800000 */
.L_x_55:
[----:B------:R-:W-:Y:S01]  /*30c0*/  UISETP.NE.AND UP1, UPT, UR15, 0x1, UPT ;  /* 0x000000010f00788c */ /* 0x000fe2000bf25270 */
[----:B------:R-:W-:Y:S01]  /*30d0*/  PLOP3.LUT P2, PT, PT, PT, PT, 0x80, 0x8 ;  /* 0x000000000008781c */ /* 0x000fe20003f4f070 */
[----:B------:R-:W-:Y:S02]  /*30e0*/  UIADD3 UR17, UPT, UPT, UR14, 0x1, URZ ;  /* 0x000000010e117890 */ /* 0x000fe4000fffe0ff */
[----:B------:R-:W-:Y:S02]  /*30f0*/  ULEA UR24, UR14, UR12, 0x8 ;  /* 0x0000000c0e187291 */ /* 0x000fe4000f8e40ff */
[----:B------:R-:W-:Y:S01]  /*3100*/  UISETP.NE.AND UP2, UPT, UR17, 0x3, UPT ;  /* 0x000000031100788c */ /* 0x000fe2000bf45270 */
[----:B------:R-:W-:Y:S01]  /*3110*/  PLOP3.LUT P0, PT, PT, PT, UP1, 0x80, 0x8 ;  /* 0x000000000008781c */ /* 0x000fe20003f0f018 */
[----:B------:R-:W-:Y:S02]  /*3120*/  ULEA UR26, UR14, UR11, 0x8 ;  /* 0x0000000b0e1a7291 */ /* 0x000fe4000f8e40ff */
[----:B------:R-:W-:Y:S02]  /*3130*/  USEL UR13, URZ, 0x1, UP2 ;  /* 0x00000001ff0d7887 */ /* 0x000fe40009000000 */
[----:B------:R-:W-:Y:S02]  /*3140*/  USEL UR17, UR17, URZ, UP2 ;  /* 0x000000ff11117287 */ /* 0x000fe40009000000 */
[----:B------:R-:W-:Y:S02]  /*3150*/  UIADD3 UR30, UPT, UPT, UR24, 0x2, URZ ;  /* 0x00000002181e7890 */ /* 0x000fe4000fffe0ff */
[----:B------:R-:W-:Y:S01]  /*3160*/  @UP1 ULEA UR4, UR17, UR6, 0x3 ;  /* 0x0000000611041291 */ /* 0x000fe2000f8e18ff */
[----:B------:R-:W-:Y:S01]  /*3170*/  LOP3.LUT R8, R8, UR13, RZ, 0x3c, !PT ;  /* 0x0000000d08087c12 */ /* 0x000fe2000f8e3cff */
[----:B------:R-:W-:Y:S02]  /*3180*/  UIADD3 UR28, UPT, UPT, UR26, 0x2, URZ ;  /* 0x000000021a1c7890 */ /* 0x000fe4000fffe0ff */
[----:B------:R-:W-:Y:S01]  /*3190*/  UIADD3 UR7, UPT, UPT, UR7, 0x18, URZ ;  /* 0x0000001807077890 */ /* 0x000fe2000fffe0ff */
[----:B-1----:R-:W-:Y:S01]  /*31a0*/  @P0 SHF.L.U32 R0, R8, 0x1f, RZ ;  /* 0x0000001f08000819 */ /* 0x002fe200000006ff */
[----:B------:R-:W-:Y:S01]  /*31b0*/  UMOV UR25, 0x80004020 ;  /* 0x8000402000197882 */ /* 0x000fe20000000000 */
[----:B------:R-:W-:Y:S01]  /*31c0*/  UMOV UR27, 0x80004020 ;  /* 0x80004020001b7882 */ /* 0x000fe20000000000 */
[----:B------:R-:W-:Y:S01]  /*31d0*/  UMOV UR31, 0x80004020 ;  /* 0x80004020001f7882 */ /* 0x000fe20000000000 */
[----:B------:R2:W4:Y:S01]  /*31e0*/  @P0 SYNCS.PHASECHK.TRANS64.TRYWAIT P2, [UR4], R0 ;  /* 0x00000000ff0005a7 */ /* 0x0005220008041104 */
[----:B------:R-:W-:Y:S01]  /*31f0*/  UIADD3 UR15, UPT, UPT, UR15, -0x1, URZ ;  /* 0xffffffff0f0f7890 */ /* 0x000fe2000fffe0ff */
[----:B------:R2:W-:Y:S01]  /*3200*/  UTCHMMA gdesc[UR26], gdesc[UR24], tmem[UR9], tmem[UR22], idesc[UR23], UP4 ;  /* 0x00ff16181a0075ea */ /* 0x0005e2000a000009 */
[----:B------:R-:W-:Y:S01]  /*3210*/  UPLOP3.LUT UP4, UPT, UPT, UPT, UPT, 0x80, 0x8 ;  /* 0x000000000008789c */ /* 0x000fe20003f8f070 */
[----:B------:R-:W-:Y:S01]  /*3220*/  UMOV UR29, 0x80004020 ;  /* 0x80004020001d7882 */ /* 0x000fe20000000000 */
[----:B------:R-:W-:Y:S01]  /*3230*/  UMOV UR14, UR17 ;  /* 0x00000011000e7c82 */ /* 0x000fe20008000000 */
[----:B------:R2:W-:Y:S01]  /*3240*/  UTCHMMA gdesc[UR28], gdesc[UR30], tmem[UR9], tmem[UR20], idesc[UR21], UPT ;  /* 0x00ff141e1c0075ea */ /* 0x0005e2000b800009 */
[----:B------:R2:W-:Y:S01]  /*3250*/  UTCBAR [UR7], URZ ;  /* 0x000000ff070073e9 */ /* 0x0005e200080000ff */
[----:B------:R-:W-:Y:S06]  /*3260*/  BRA.U UP0, `(.L_x_57) ;  /* 0xfffffffd00787547 */ /* 0x000fec000b83ffff */
.L_x_54:
[----:B------:R-:W-:Y:S01]  /*3270*/  UIADD3 UR18, UPT, UPT, UR18, 0x1, URZ ;  /* 0x0000000112127890 */ /* 0x000fe2000fffe0ff */
[C---:B------:R-:W-:Y:S01]  /*3280*/  ISETP.NE.AND P0, PT, R10.reuse, 0x2, PT ;  /* 0x000000020a00780c */ /* 0x040fe20003f05270 */
[----:B------:R-:W-:Y:S02]  /*3290*/  UIADD3 UR8, UPT, UPT, UR8, 0x90, URZ ;  /* 0x0000009008087890 */ /* 0x000fe4000fffe0ff */
[----:B------:R-:W-:Y:S01]  /*32a0*/  UISETP.NE.AND UP0, UPT, UR18, 0x4, UPT ;  /* 0x000000041200788c */ /* 0x000fe2000bf05270 */
[----:B-12---:R-:W-:Y:S02]  /*32b0*/  SEL R0, RZ, 0x1, P0 ;  /* 0x00000001ff007807 */ /* 0x006fe40000000000 */
[----:B------:R-:W-:Y:S01]  /*32c0*/  SEL R10, R10, RZ, P0 ;  /* 0x000000ff0a0a7207 */ /* 0x000fe20000000000 */
[----:B------:R-:W-:Y:S01]  /*32d0*/  USEL UR4, URZ, 0x1, UP0 ;  /* 0x00000001ff047887 */ /* 0x000fe20008000000 */
[----:B------:R-:W-:Y:S01]  /*32e0*/  LOP3.LUT R9, R9, R0, RZ, 0x3c, !PT ;  /* 0x0000000009097212 */ /* 0x000fe200078e3cff */
[----:B------:R-:W-:Y:S01]  /*32f0*/  USEL UR18, UR18, URZ, UP0 ;  /* 0x000000ff12127287 */ /* 0x000fe20008000000 */
[----:B------:R1:W-:Y:S03]  /*3300*/  UTCBAR [UR8], URZ ;  /* 0x000000ff080073e9 */ /* 0x0003e600080000ff */
[----:B------:R-:W-:Y:S01]  /*3310*/  LOP3.LUT R11, R11, UR4, RZ, 0x3c, !PT ;  /* 0x000000040b0b7c12 */ /* 0x000fe2000f8e3cff */
[----:B------:R-:W-:Y:S07]  /*3320*/  @P1 BRA `(.L_x_58) ;  /* 0xfffffff800b01947 */ /* 0x000fee000383ffff */
[----:B------:R-:W2:Y:S01]  /*3330*/  S2UR UR4, SR_CgaCtaId ;  /* 0x00000000000479c3 */ /* 0x000ea20000008800 */
[----:B------:R-:W-:Y:S01]  /*3340*/  ELECT P0, URZ, PT ;  /* 0x0000000000ff782f */ /* 0x000fe20003800000 */
[----:B------:R-:W-:Y:S01]  /*3350*/  IMAD.MOV.U32 R0, RZ, RZ, 0x1 ;  /* 0x00000001ff007424 */ /* 0x000fe200078e00ff */
[----:B------:R-:W-:Y:S01]  /*3360*/  UIADD3 UR6, UPT, UPT, UR6, 0xb0, URZ ;  /* 0x000000b006067890 */ /* 0x000fe2000fffe0ff */
[----:B------:R-:W-:Y:S01]  /*3370*/  SHF.L.U32 R2, R11, 0x1f, RZ ;  /* 0x0000001f0b027819 */ /* 0x000fe200000006ff */
[----:B------:R-:W-:-:S03]  /*3380*/  UMOV UR5, 0x40 ;  /* 0x0000004000057882 */ /* 0x000fc60000000000 */
[----:B------:R-:W-:Y:S01]  /*3390*/  UVIRTCOUNT.DEALLOC.SMPOOL 0x80 ;  /* 0x000000800000784c */ /* 0x000fe20000000000 */
[----:B--2---:R-:W-:Y:S02]  /*33a0*/  ULEA UR4, UR4, UR5, 0x18 ;  /* 0x0000000504047291 */ /* 0x004fe4000f8ec0ff */
[----:B------:R-:W-:-:S07]  /*33b0*/  ULEA UR5, UR18, UR6, 0x3 ;  /* 0x0000000612057291 */ /* 0x000fce000f8e18ff */
[----:B------:R2:W-:Y:S02]  /*33c0*/  @P0 STS.U8 [UR4+0x1c], R0 ;  /* 0x00001c00ff000988 */ /* 0x0005e40008000004 */
[----:B------:R-:W3:Y:S02]  /*33d0*/  SYNCS.PHASECHK.TRANS64.TRYWAIT P0, [UR5], R2 ;  /* 0x00000002ff0075a7 */ /* 0x000ee40008001105 */
[----:B--23--:R-:W-:Y:S05]  /*33e0*/  @!P0 BRA `(.L_x_59) ;  /* 0x0000003c001c8947 */ /* 0x00cfea0003800000 */
.L_x_132:
[----:B------:R-:W-:-:S04]  /*33f0*/  UIADD3 UR7, UPT, UPT, UR18, 0x1, URZ ;  /* 0x0000000112077890 */ /* 0x000fc8000fffe0ff */
[----:B------:R-:W-:-:S04]  /*3400*/  UISETP.NE.AND UP0, UPT, UR7, 0x4, UPT ;  /* 0x000000040700788c */ /* 0x000fc8000bf05270 */
[----:B-1----:R-:W-:Y:S02]  /*3410*/  USEL UR8, URZ, 0x1, UP0 ;  /* 0x00000001ff087887 */ /* 0x002fe40008000000 */
[----:B------:R-:W-:-:S04]  /*3420*/  USEL UR7, UR7, URZ, UP0 ;  /* 0x000000ff07077287 */ /* 0x000fc80008000000 */
[----:B------:R-:W-:Y:S01]  /*3430*/  ULEA UR5, UR7, UR6, 0x3 ;  /* 0x0000000607057291 */ /* 0x000fe2000f8e18ff */
[----:B--2---:R-:W-:-:S04]  /*3440*/  LOP3.LUT R2, R11, UR8, RZ, 0x3c, !PT ;  /* 0x000000080b027c12 */ /* 0x004fc8000f8e3cff */
[----:B------:R-:W-:-:S04]  /*3450*/  SHF.L.U32 R3, R2, 0x1f, RZ ;  /* 0x0000001f02037819 */ /* 0x000fc800000006ff */
[----:B------:R-:W1:Y:S02]  /*3460*/  SYNCS.PHASECHK.TRANS64.TRYWAIT P0, [UR5], R3 ;  /* 0x00000003ff0075a7 */ /* 0x000e640008001105 */
[----:B-1----:R-:W-:Y:S05]  /*3470*/  @!P0 BRA `(.L_x_60) ;  /* 0x0000003c00108947 */ /* 0x002fea0003800000 */
.L_x_134:
        /* <DEDUP_REMOVED lines=9> */
.L_x_136:
[----:B------:R-:W-:-:S04]  /*3510*/  UIADD3 UR7, UPT, UPT, UR7, 0x1, URZ ;  /* 0x0000000107077890 */ /* 0x000fc8000fffe0ff */
[----:B------:R-:W-:-:S04]  /*3520*/  UISETP.NE.AND UP0, UPT, UR7, 0x4, UPT ;  /* 0x000000040700788c */ /* 0x000fc8000bf05270 */
[----:B------:R-:W-:Y:S02]  /*3530*/  USEL UR5, URZ, 0x1, UP0 ;  /* 0x00000001ff057887 */ /* 0x000fe40008000000 */
[----:B------:R-:W-:-:S04]  /*3540*/  USEL UR7, UR7, URZ, UP0 ;  /* 0x000000ff07077287 */ /* 0x000fc80008000000 */
[----:B------:R-:W-:Y:S01]  /*3550*/  ULEA UR7, UR7, UR6, 0x3 ;  /* 0x0000000607077291 */ /* 0x000fe2000f8e18ff */
[----:B------:R-:W-:-:S04]  /*3560*/  LOP3.LUT R2, R2, UR5, RZ, 0x3c, !PT ;  /* 0x0000000502027c12 */ /* 0x000fc8000f8e3cff */
[----:B------:R-:W-:-:S04]  /*3570*/  SHF.L.U32 R2, R2, 0x1f, RZ ;  /* 0x0000001f02027819 */ /* 0x000fc800000006ff */
[----:B------:R-:W2:Y:S02]  /*3580*/  SYNCS.PHASECHK.TRANS64.TRYWAIT P0, [UR7], R2 ;  /* 0x00000002ff0075a7 */ /* 0x000ea40008001107 */
[----:B--2---:R-:W-:Y:S05]  /*3590*/  @!P0 BRA `(.L_x_62) ;  /* 0x0000003800f88947 */ /* 0x004fea0003800000 */
.L_x_138:
[----:B------:R-:W-:Y:S01]  /*35a0*/  NOP ;  /* 0x0000000000007918 */ /* 0x000fe20000000000 */
[----:B-1----:R-:W1:Y:S01]  /*35b0*/  LDS R0, [UR4+0x14] ;  /* 0x00001404ff007984 */ /* 0x002e620008000800 */
[----:B------:R-:W-:Y:S01]  /*35c0*/  ULOP3.LUT UR6, UR19, 0xffff, URZ, 0xc0, !UPT ;  /* 0x0000ffff13067892 */ /* 0x000fe2000f8ec0ff */
[----:B------:R-:W-:Y:S01]  /*35d0*/  UMOV UR8, 0xffff ;  /* 0x0000ffff00087882 */ /* 0x000fe20000000000 */
[----:B------:R-:W-:Y:S02]  /*35e0*/  UMOV UR5, 0x1 ;  /* 0x0000000100057882 */ /* 0x000fe40000000000 */
[----:B------:R-:W-:-:S04]  /*35f0*/  USHF.R.U32.HI UR6, URZ, 0x5, UR6 ;  /* 0x00000005ff067899 */ /* 0x000fc80008011606 */
[----:B------:R-:W-:Y:S02]  /*3600*/  USHF.L.U32 UR8, UR8, UR6, URZ ;  /* 0x0000000608087299 */ /* 0x000fe400080006ff */
[----:B------:R-:W-:-:S04]  /*3610*/  USHF.L.U32 UR5, UR5, UR6, URZ ;  /* 0x0000000605057299 */ /* 0x000fc800080006ff */
[----:B-1----:R-:W-:-:S04]  /*3620*/  LOP3.LUT R0, R0, UR8, RZ, 0xc0, !PT ;  /* 0x0000000800007c12 */ /* 0x002fc8000f8ec0ff */
[----:B------:R-:W-:-:S13]  /*3630*/  ISETP.NE.AND P0, PT, R0, UR8, PT ;  /* 0x0000000800007c0c */ /* 0x000fda000bf05270 */
[----:B------:R-:W-:Y:S05]  /*3640*/  @P0 BRA `(.L_x_63) ;  /* 0x0000000000580947 */ /* 0x000fea0003800000 */
[----:B------:R-:W1:Y:S02]  /*3650*/  LDS R0, [UR4+0x18] ;  /* 0x00001804ff007984 */ /* 0x000e640008000800 */
[----:B-1----:R-:W-:-:S04]  /*3660*/  LOP3.LUT R0, R0, UR5, RZ, 0xc0, !PT ;  /* 0x0000000500007c12 */ /* 0x002fc8000f8ec0ff */
[----:B------:R-:W-:-:S13]  /*3670*/  ISETP.NE.AND P0, PT, R0, UR5, PT ;  /* 0x0000000500007c0c */ /* 0x000fda000bf05270 */
[----:B------:R-:W-:Y:S05]  /*3680*/  @P0 BRA `(.L_x_64) ;  /* 0x00000000003c0947 */ /* 0x000fea0003800000 */
[----:B------:R-:W1:Y:S01]  /*3690*/  S2R R2, SR_LANEID ;  /* 0x0000000000027919 */ /* 0x000e620000000000 */
[----:B------:R-:W-:Y:S01]  /*36a0*/  ULOP3.LUT UR8, URZ, UR8, URZ, 0x33, !UPT ;  /* 0x00000008ff087292 */ /* 0x000fe2000f8e33ff */
[----:B------:R-:W-:Y:S02]  /*36b0*/  VOTEU.ANY UR7, UPT, PT ;  /* 0x0000000000077886 */ /* 0x000fe400038e0100 */
[----:B------:R-:W-:-:S03]  /*36c0*/  UFLO.U32 UR7, UR7 ;  /* 0x00000007000772bd */ /* 0x000fc600080e0000 */
[----:B------:R-:W-:-:S04]  /*36d0*/  IMAD.U32 R0, RZ, RZ, UR8 ;  /* 0x00000008ff007e24 */ /* 0x000fc8000f8e00ff */
[----:B------:R2:W3:Y:S02]  /*36e0*/  REDUX UR6, R0 ;  /* 0x00000000000673c4 */ /* 0x0004e40000000000 */
[----:B------:R1:W-:Y:S02]  /*36f0*/  UTCATOMSWS.AND URZ, UR8 ;  /* 0x0000000800ff79e3 */ /* 0x0003e40008000000 */
[----:B-1----:R-:W-:Y:S02]  /*3700*/  ISETP.EQ.U32.AND P0, PT, R2, UR7, PT ;  /* 0x0000000702007c0c */ /* 0x002fe4000bf02070 */
[----:B--2---:R-:W-:Y:S02]  /*3710*/  LOP3.LUT R0, RZ, UR5, RZ, 0x33, !PT ;  /* 0x00000005ff007c12 */ /* 0x004fe4000f8e33ff */
[----:B---3--:R-:W-:Y:S02]  /*3720*/  MOV R2, UR6 ;  /* 0x0000000600027c02 */ /* 0x008fe40008000f00 */
[----:B------:R-:W1:Y:S07]  /*3730*/  REDUX UR5, R0 ;  /* 0x00000000000573c4 */ /* 0x000e6e0000000000 */
[----:B------:R2:W-:Y:S01]  /*3740*/  @P0 ATOMS.AND RZ, [UR4+0x14], R2 ;  /* 0x00001402ffff098c */ /* 0x0005e2000a800004 */
[----:B-1----:R-:W-:-:S05]  /*3750*/  IMAD.U32 R0, RZ, RZ, UR5 ;  /* 0x00000005ff007e24 */ /* 0x002fca000f8e00ff */
[----:B------:R2:W-:Y:S01]  /*3760*/  @P0 ATOMS.AND RZ, [UR4+0x18], R0 ;  /* 0x00001800ffff098c */ /* 0x0005e2000a800004 */
[----:B------:R-:W-:Y:S05]  /*3770*/  BRA `(.L_x_65) ;  /* 0x0000000000147947 */ /* 0x000fea0003800000 */
.L_x_64:
[----:B------:R-:W-:Y:S02]  /*3780*/  MOV R2, 0x37a0 ;  /* 0x000037a000027802 */ /* 0x000fe40000000f00 */
[----:B----45:R-:W-:Y:S05]  /*3790*/  CALL.REL.NOINC `($__internal_0_$__cuda_sm10x_tcgen05_guardrail_trap_col_being_dealloced_not_returned_by_alloc) ;  /* 0x0000003c006c7944 */ /* 0x030fea0003c00000 */
[----:B------:R-:W-:Y:S05]  /*37a0*/  BRA `(.L_x_65) ;  /* 0x0000000000087947 */ /* 0x000fea0003800000 */
.L_x_63:
[----:B------:R-:W-:Y:S02]  /*37b0*/  MOV R2, 0x37d0 ;  /* 0x000037d000027802 */ /* 0x000fe40000000f00 */
[----:B----45:R-:W-:Y:S05]  /*37c0*/  CALL.REL.NOINC `($__internal_2_$__cuda_sm10x_tcgen05_guardrail_trap_unallocated_columns_being_dealloced) ;  /* 0x0000003c00787944 */ /* 0x030fea0003c00000 */
.L_x_65:
[----:B------:R-:W-:Y:S01]  /*37d0*/  NOP ;  /* 0x0000000000007918 */ /* 0x000fe20000000000 */
[----:B------:R-:W-:Y:S05]  /*37e0*/  EXIT ;  /* 0x000000000000794d */ /* 0x000fea0003800000 */
.L_x_47:
[----:B------:R-:W-:-:S09]  /*37f0*/  UISETP.NE.OR UP2, UPT, UR8, 0x3, !UP2 ;  /* 0x000000030800788c */ /* 0x000fd2000d745670 */
[----:B------:R-:W-:Y:S05]  /*3800*/  BRA.U UP2, `(.L_x_66) ;  /* 0x0000000d02ac7547 */ /* 0x000fea000b800000 */
[----:B------:R-:W1:Y:S01]  /*3810*/  LDC R0, c[0x0][0xb30] ;  /* 0x0002cc00ff007b82 */ /* 0x000e620000000800 */
[----:B------:R-:W2:Y:S01]  /*3820*/  LDCU.64 UR8, c[0x0][0x888] ;  /* 0x00011100ff0877ac */ /* 0x000ea20008000a00 */
[----:B------:R-:W-:Y:S01]  /*3830*/  IMAD.MOV.U32 R32, RZ, RZ, 0x1 ;  /* 0x00000001ff207424 */ /* 0x000fe200078e00ff */
[----:B------:R-:W-:Y:S01]  /*3840*/  CS2R R28, SRZ ;  /* 0x00000000001c7805 */ /* 0x000fe2000001ff00 */
[----:B------:R-:W-:Y:S01]  /*3850*/  IMAD.MOV.U32 R25, RZ, RZ, 0x1000 ;  /* 0x00001000ff197424 */ /* 0x000fe200078e00ff */
[----:B------:R-:W4:Y:S03]  /*3860*/  LDCU.64 UR4, c[0x0][0x890] ;  /* 0x00011200ff0477ac */ /* 0x000f260008000a00 */
[----:B------:R-:W3:Y:S01]  /*3870*/  LDC R24, c[0x0][0x370] ;  /* 0x0000dc00ff187b82 */ /* 0x000ee20000000800 */
[----:B------:R-:W-:Y:S01]  /*3880*/  UMOV UR7, 0x400 ;  /* 0x0000040000077882 */ /* 0x000fe20000000000 */
[----:B------:R-:W-:-:S02]  /*3890*/  UPLOP3.LUT UP1, UPT, UPT, UPT, UPT, 0x40, 0x4 ;  /* 0x000000000004789c */ /* 0x000fc40003f2e870 */
[----:B------:R-:W-:Y:S01]  /*38a0*/  ULEA UR7, UR37, UR7, 0x18 ;  /* 0x0000000725077291 */ /* 0x000fe2000f8ec0ff */
[----:B------:R-:W-:-:S03]  /*38b0*/  UMOV UR13, URZ ;  /* 0x000000ff000d7c82 */ /* 0x000fc60008000000 */
[----:B------:R-:W3:Y:S01]  /*38c0*/  LDC R3, c[0x0][0xb0c] ;  /* 0x0002c300ff037b82 */ /* 0x000ee20000000800 */
[----:B--2---:R-:W-:Y:S02]  /*38d0*/  UISETP.NE.U32.AND UP3, UPT, UR8, URZ, UPT ;  /* 0x000000ff0800728c */ /* 0x004fe4000bf65070 */
[----:B----4-:R-:W-:-:S05]  /*38e0*/  UISETP.NE.U32.AND UP4, UPT, UR4, URZ, UPT ;  /* 0x000000ff0400728c */ /* 0x010fca000bf85070 */
[----:B------:R-:W2:Y:S01]  /*38f0*/  LDC R22, c[0x0][0xb20] ;  /* 0x0002c800ff167b82 */ /* 0x000ea20000000800 */
[----:B-1----:R-:W-:Y:S01]  /*3900*/  ISETP.NE.AND P1, PT, R0, 0x1, PT ;  /* 0x000000010000780c */ /* 0x002fe20003f25270 */
[----:B------:R-:W-:Y:S02]  /*3910*/  UISETP.NE.AND.EX UP3, UPT, UR9, URZ, UPT, UP3 ;  /* 0x000000ff0900728c */ /* 0x000fe4000bf65330 */
[----:B------:R-:W-:-:S04]  /*3920*/  UISETP.NE.AND.EX UP4, UPT, UR5, URZ, UPT, UP4 ;  /* 0x000000ff0500728c */ /* 0x000fc8000bf85340 */
[----:B------:R-:W1:Y:S08]  /*3930*/  LDC.64 R30, c[0x0][0x348] ;  /* 0x0000d200ff1e7b82 */ /* 0x000e700000000a00 */
[----:B------:R-:W4:Y:S08]  /*3940*/  LDC.64 R14, c[0x0][0xb10] ;  /* 0x0002c400ff0e7b82 */ /* 0x000f300000000a00 */
[----:B------:R-:W1:Y:S08]  /*3950*/  LDC.64 R6, c[0x0][0xb18] ;  /* 0x0002c600ff067b82 */ /* 0x000e700000000a00 */
[----:B------:R-:W1:Y:S08]  /*3960*/  LDC.64 R4, c[0x0][0xb28] ;  /* 0x0002ca00ff047b82 */ /* 0x000e700000000a00 */
[----:B--23--:R-:W1:Y:S02]  /*3970*/  LDC R23, c[0x0][0x374] ;  /* 0x0000dd00ff177b82 */ /* 0x00ce640000000800 */
.L_x_75:
[C---:B------:R-:W-:Y:S02]  /*3980*/  LEA R0, R29.reuse, UR7, 0x3 ;  /* 0x000000071d007c11 */ /* 0x040fe4000f8e18ff */
[----:B------:R-:W-:Y:S02]  /*3990*/  SHF.L.U32 R2, R28, 0x1f, RZ ;  /* 0x0000001f1c027819 */ /* 0x000fe400000006ff */
[----:B------:R-:W-:Y:S02]  /*39a0*/  LEA R16, R29, UR7, 0x4 ;  /* 0x000000071d107c11 */ /* 0x000fe4000f8e20ff */
[----:B--2---:R-:W2:Y:S02]  /*39b0*/  SYNCS.PHASECHK.TRANS64.TRYWAIT P0, [R0+URZ+0x70], R2 ;  /* 0x00007002000075a7 */ /* 0x004ea400080011ff */
[----:B--2---:R-:W-:Y:S05]  /*39c0*/  @!P0 BRA `(.L_x_67) ;  /* 0x0000003800048947 */ /* 0x004fea0003800000 */
.L_x_139:
[----:B------:R-:W-:Y:S01]  /*39d0*/  ISETP.GE.AND P0, PT, R26, 0x1, PT ;  /* 0x000000011a00780c */ /* 0x000fe20003f06270 */
[----:B------:R-:W3:Y:S01]  /*39e0*/  LDS.128 R16, [R16+0x100] ;  /* 0x0001000010107984 */ /* 0x000ee20000000c00 */
[----:B--2---:R-:W-:Y:S01]  /*39f0*/  VIADD R0, R0, 0x80 ;  /* 0x0000008000007836 */ /* 0x004fe20000000000 */
[----:B------:R-:W-:Y:S01]  /*3a00*/  @!PT LDS RZ, [RZ] ;  /* 0x00000000fffff984 */ /* 0x000fe20000000800 */
[----:B------:R-:W-:Y:S01]  /*3a10*/  @!PT LDS RZ, [RZ] ;  /* 0x00000000fffff984 */ /* 0x000fe20000000800 */
[----:B------:R-:W-:Y:S01]  /*3a20*/  @!PT LDS RZ, [RZ] ;  /* 0x00000000fffff984 */ /* 0x000fe20000000800 */
[----:B------:R-:W-:Y:S01]  /*3a30*/  @!PT LDS RZ, [RZ] ;  /* 0x00000000fffff984 */ /* 0x000fe20000000800 */
[----:B------:R2:W-:Y:S06]  /*3a40*/  MEMBAR.ALL.CTA ;  /* 0x0000000000007992 */ /* 0x0005ec0000008000 */
[----:B--2---:R-:W2:Y:S01]  /*3a50*/  FENCE.VIEW.ASYNC.S ;  /* 0x00000000000073c6 */ /* 0x004ea20000000000 */
[----:B------:R-:W-:Y:S04]  /*3a60*/  PRMT R0, RZ, 0x654, R0 ;  /* 0x00000654ff007816 */ /* 0x000fe80000000000 */
[----:B--2---:R2:W-:Y:S01]  /*3a70*/  SYNCS.ARRIVE.TRANS64.RED.A1T0 RZ, [R0+URZ], RZ ;  /* 0x000000ff00ff79a7 */ /* 0x0045e200081004ff */
[----:B---3--:R-:W-:Y:S11]  /*3a80*/  LOP3.LUT P3, RZ, R18, 0x1, RZ, 0xc0, !PT ;  /* 0x0000000112ff7812 */ /* 0x008ff6000786c0ff */
[----:B------:R-:W-:Y:S02]  /*3a90*/  @!UPT UIADD3 URZ, UPT, UPT, URZ, URZ, URZ ;  /* 0x000000fffffff290 */ /* 0x000fe4000fffe0ff */
[----:B------:R-:W-:Y:S02]  /*3aa0*/  @P3 MOV R11, R16 ;  /* 0x00000010000b3202 */ /* 0x000fe40000000f00 */
[----:B------:R-:W-:Y:S01]  /*3ab0*/  @P3 LOP3.LUT R10, R17, 0xffff, RZ, 0xc0, !PT ;  /* 0x0000ffff110a3812 */ /* 0x000fe200078ec0ff */
[----:B--2---:R-:W-:Y:S06]  /*3ac0*/  @!P0 BRA `(.L_x_68) ;  /* 0x0000000000a48947 */ /* 0x004fec0003800000 */
[-C--:B-1----:R-:W-:Y:S01]  /*3ad0*/  IMAD.HI.U32 R0, R23, R7.reuse, RZ ;  /* 0x0000000717007227 */ /* 0x082fe200078e00ff */
[----:B------:R-:W-:Y:S02]  /*3ae0*/  ISETP.NE.AND P0, PT, R6, 0x1, PT ;  /* 0x000000010600780c */ /* 0x000fe40003f05270 */
[----:B------:R-:W-:Y:S01]  /*3af0*/  ISETP.NE.AND P2, PT, R26, 0x1, PT ;  /* 0x000000011a00780c */ /* 0x000fe20003f45270 */
[----:B----4-:R-:W-:Y:S01]  /*3b00*/  IMAD.HI.U32 R9, R24, R14, RZ ;  /* 0x0000000e18097227 */ /* 0x010fe200078e00ff */
[----:B------:R-:W-:Y:S02]  /*3b10*/  SHF.R.U32.HI R0, RZ, R22, R0 ;  /* 0x00000016ff007219 */ /* 0x000fe40000011600 */
[----:B------:R-:W-:Y:S01]  /*3b20*/  ISETP.NE.AND P4, PT, R3, 0x1, PT ;  /* 0x000000010300780c */ /* 0x000fe20003f85270 */
[----:B------:R-:W-:Y:S01]  /*3b30*/  IMAD.HI.U32 R13, R10, R7, RZ ;  /* 0x000000070a0d7227 */ /* 0x000fe200078e00ff */
[----:B------:R-:W-:Y:S02]  /*3b40*/  SHF.R.U32.HI R9, RZ, R15, R9 ;  /* 0x0000000fff097219 */ /* 0x000fe40000011609 */
[----:B------:R-:W-:Y:S01]  /*3b50*/  SEL R0, R23, R0, !P0 ;  /* 0x0000000017007207 */ /* 0x000fe20004000000 */
[----:B------:R-:W-:Y:S01]  /*3b60*/  IMAD.HI.U32 R12, R11, R14, RZ ;  /* 0x0000000e0b0c7227 */ /* 0x000fe200078e00ff */
[----:B------:R-:W-:Y:S03]  /*3b70*/  SEL R9, R24, R9, !P4 ;  /* 0x0000000918097207 */ /* 0x000fe60006000000 */
[-C--:B------:R-:W-:Y:S01]  /*3b80*/  IMAD.HI.U32 R8, R0, R4.reuse, RZ ;  /* 0x0000000400087227 */ /* 0x080fe200078e00ff */
[----:B------:R-:W-:Y:S03]  /*3b90*/  SHF.R.U32.HI R12, RZ, R15, R12 ;  /* 0x0000000fff0c7219 */ /* 0x000fe6000001160c */
[----:B------:R-:W-:Y:S01]  /*3ba0*/  IMAD.HI.U32 R2, R9, R4, RZ ;  /* 0x0000000409027227 */ /* 0x000fe200078e00ff */
[-C--:B------:R-:W-:Y:S02]  /*3bb0*/  @P2 SHF.R.U32.HI R0, RZ, R5.reuse, R8 ;  /* 0x00000005ff002219 */ /* 0x080fe40000011608 */
[----:B------:R-:W-:Y:S02]  /*3bc0*/  SHF.R.U32.HI R8, RZ, R22, R13 ;  /* 0x00000016ff087219 */ /* 0x000fe4000001160d */
[----:B------:R-:W-:Y:S01]  /*3bd0*/  @P2 SHF.R.U32.HI R9, RZ, R5, R2 ;  /* 0x00000005ff092219 */ /* 0x000fe20000011602 */
[----:B------:R-:W-:Y:S01]  /*3be0*/  IMAD R0, R26, R0, RZ ;  /* 0x000000001a007224 */ /* 0x000fe200078e02ff */
[----:B------:R-:W-:Y:S02]  /*3bf0*/  SEL R8, R10, R8, !P0 ;  /* 0x000000080a087207 */ /* 0x000fe40004000000 */
[----:B------:R-:W-:Y:S01]  /*3c00*/  SEL R2, R11, R12, !P4 ;  /* 0x0000000c0b027207 */ /* 0x000fe20006000000 */
[----:B------:R-:W-:Y:S01]  /*3c10*/  IMAD R12, R26, R9, RZ ;  /* 0x000000091a0c7224 */ /* 0x000fe200078e02ff */
[C---:B------:R-:W-:Y:S01]  /*3c20*/  ISETP.GE.AND P0, PT, R8.reuse, R0, PT ;  /* 0x000000000800720c */ /* 0x040fe20003f06270 */
[----:B------:R-:W-:Y:S03]  /*3c30*/  IMAD.HI.U32 R0, R8, R4, RZ ;  /* 0x0000000408007227 */ /* 0x000fe600078e00ff */
[----:B------:R-:W-:Y:S02]  /*3c40*/  ISETP.GE.OR P0, PT, R2, R12, P0 ;  /* 0x0000000c0200720c */ /* 0x000fe40000706670 */
[-C--:B------:R-:W-:Y:S04]  /*3c50*/  SHF.R.U32.HI R0, RZ, R5.reuse, R0 ;  /* 0x00000005ff007219 */ /* 0x080fe80000011600 */
[----:B------:R-:W-:Y:S05]  /*3c60*/  SEL R13, R8, R0, !P2 ;  /* 0x00000000080d7207 */ /* 0x000fea0005000000 */
[----:B------:R-:W-:Y:S02]  /*3c70*/  IMAD.MOV R12, RZ, RZ, -R13 ;  /* 0x000000ffff0c7224 */ /* 0x000fe400078e0a0d */
[----:B------:R-:W-:Y:S04]  /*3c80*/  @!P0 IMAD.HI.U32 R0, R2, R4, RZ ;  /* 0x0000000402008227 */ /* 0x000fe800078e00ff */
[----:B------:R-:W-:Y:S01]  /*3c90*/  IMAD R12, R26, R12, R8 ;  /* 0x0000000c1a0c7224 */ /* 0x000fe200078e0208 */
[----:B------:R-:W-:Y:S04]  /*3ca0*/  @!P0 SHF.R.U32.HI R0, RZ, R5, R0 ;  /* 0x00000005ff008219 */ /* 0x000fe80000011600 */
[----:B------:R-:W-:Y:S04]  /*3cb0*/  @!P0 SEL R0, R2, R0, !P2 ;  /* 0x0000000002008207 */ /* 0x000fe80005000000 */
[----:B------:R-:W-:Y:S01]  /*3cc0*/  @!P0 IADD3 R13, PT, PT, R13, -R0, RZ ;  /* 0x800000000d0d8210 */ /* 0x000fe20007ffe0ff */
[----:B------:R-:W-:Y:S01]  /*3cd0*/  @!P0 IMAD R0, R9, R12, R0 ;  /* 0x0000000c09008224 */ /* 0x000fe200078e0200 */
[----:B------:R-:W-:Y:S01]  /*3ce0*/  IADD3 R9, PT, PT, -R8, RZ, RZ ;  /* 0x000000ff08097210 */ /* 0x000fe20007ffe1ff */
[--C-:B------:R-:W-:Y:S02]  /*3cf0*/  IMAD.MOV R12, RZ, RZ, -R2.reuse ;  /* 0x000000ffff0c7224 */ /* 0x100fe400078e0a02 */
[----:B------:R-:W-:Y:S02]  /*3d00*/  @!P0 IMAD R8, R13, R26, R2 ;  /* 0x0000001a0d088224 */ /* 0x000fe400078e0202 */
[----:B------:R-:W-:Y:S02]  /*3d10*/  @!P0 IMAD.MOV.U32 R2, RZ, RZ, R0 ;  /* 0x000000ffff028224 */ /* 0x000fe400078e0000 */
[----:B------:R-:W-:Y:S02]  /*3d20*/  IMAD R11, R3, R12, R11 ;  /* 0x0000000c030b7224 */ /* 0x000fe400078e020b */
[----:B------:R-:W-:Y:S02]  /*3d30*/  IMAD R10, R6, R9, R10 ;  /* 0x00000009060a7224 */ /* 0x000fe400078e020a */
[----:B------:R-:W-:Y:S02]  /*3d40*/  IMAD R11, R2, R3, R11 ;  /* 0x00000003020b7224 */ /* 0x000fe400078e020b */
[----:B------:R-:W-:Y:S02]  /*3d50*/  IMAD R10, R8, R6, R10 ;  /* 0x00000006080a7224 */ /* 0x000fe400078e020a */
.L_x_68:
[----:B------:R-:W-:Y:S05]  /*3d60*/  BRA.U UP1, `(.L_x_69) ;  /* 0x0000000101107547 */ /* 0x000fea000b800000 */
[----:B------:R-:W-:Y:S04]  /*3d70*/  MOV R2, UR6 ;  /* 0x0000000600027c02 */ /* 0x000fe80008000f00 */
[----:B------:R-:W-:Y:S04]  /*3d80*/  SHF.L.U32 R2, R2, 0x1f, RZ ;  /* 0x0000001f02027819 */ /* 0x000fe800000006ff */
[----:B------:R-:W2:Y:S02]  /*3d90*/  SYNCS.PHASECHK.TRANS64.TRYWAIT P0, [UR7+0x68], R2 ;  /* 0x00006802ff0075a7 */ /* 0x000ea40008001107 */
[----:B--2---:R-:W-:Y:S05]  /*3da0*/  @!P0 BRA `(.L_x_70) ;  /* 0x0000003400208947 */ /* 0x004fea0003800000 */
.L_x_69:
[----:B------:R-:W-:Y:S02]  /*3db0*/  R2UR UR11, R21 ;  /* 0x00000000150b72ca */ /* 0x000fe400000e0000 */
[----:B------:R-:W-:Y:S02]  /*3dc0*/  R2UR UR10, R20 ;  /* 0x00000000140a72ca */ /* 0x000fe400000e0000 */
[----:B------:R-:W-:Y:S04]  /*3dd0*/  ISETP.NE.U32.AND P2, PT, RZ, UR4, PT ;  /* 0x00000004ff007c0c */ /* 0x000fe8000bf45070 */
[----:B------:R-:W-:Y:S05]  /*3de0*/  ISETP.NE.AND.EX P2, PT, RZ, UR5, PT, P2 ;  /* 0x00000005ff007c0c */ /* 0x000fea000bf45320 */
[----:B------:R-:W-:Y:S02]  /*3df0*/  USHF.L.U32 UR11, UR11, 0x6, URZ ;  /* 0x000000060b0b7899 */ /* 0x000fe400080006ff */
[----:B------:R-:W-:Y:S01]  /*3e00*/  USHF.L.U32 UR10, UR10, 0x6, URZ ;  /* 0x000000060a0a7899 */ /* 0x000fe200080006ff */
[----:B------:R-:W-:Y:S11]  /*3e10*/  BRA.U !UP4, `(.L_x_71) ;  /* 0x000000010c347547 */ /* 0x000ff6000b800000 */
[----:B------:R-:W-:Y:S01]  /*3e20*/  UPLOP3.LUT UP0, UPT, UPT, UPT, UP3, 0x80, 0x8 ;  /* 0x000000000008789c */ /* 0x000fe20003f0f030 */
[----:B--2---:R-:W-:Y:S02]  /*3e30*/  HFMA2 R0, -RZ, RZ, 0, 5.9604644775390625e-08 ;  /* 0x00000001ff007431 */ /* 0x004fe400000001ff */
[----:B------:R-:W-:Y:S03]  /*3e40*/  IMAD.MOV.U32 R60, RZ, RZ, 0x1 ;  /* 0x00000001ff3c7424 */ /* 0x000fe600078e00ff */
[----:B------:R-:W-:Y:S05]  /*3e50*/  PLOP3.LUT P0, PT, PT, PT, UP0, 0x80, 0x8 ;  /* 0x000000000008781c */ /* 0x000fea0003f0f008 */
[----:B------:R-:W2:Y:S01]  /*3e60*/  @UP0 LDCU.64 UR14, c[0x0][0x888] ;  /* 0x00011100ff0e07ac */ /* 0x000ea20008000a00 */
[----:B------:R-:W-:Y:S07]  /*3e70*/  @UP0 UIMAD UR8, UR36, UR4, URZ ;  /* 0x00000004240802a4 */ /* 0x000fee000f8e02ff */
[----:B------:R-:W-:Y:S01]  /*3e80*/  @!P0 PRMT R60, R0, 0x7610, R60 ;  /* 0x00007610003c8816 */ /* 0x000fe2000000003c */
[----:B--2---:R-:W-:Y:S03]  /*3e90*/  @UP0 UIMAD.WIDE UR14, UR8, 0x4, UR14 ;  /* 0x00000004080e08a5 */ /* 0x004fe6000f8e020e */
[----:B------:R-:W2:Y:S03]  /*3ea0*/  @!UP0 LDCU UR8, c[0x0][0x880] ;  /* 0x00011000ff0887ac */ /* 0x000ea60008000800 */
[----:B------:R-:W-:Y:S01]  /*3eb0*/  IMAD.U32 R8, RZ, RZ, UR14 ;  /* 0x0000000eff087e24 */ /* 0x000fe2000f8e00ff */
[----:B------:R-:W-:Y:S05]  /*3ec0*/  MOV R9, UR15 ;  /* 0x0000000f00097c02 */ /* 0x000fea0008000f00 */
[----:B-----5:R3:W5:Y:S02]  /*3ed0*/  @P0 LDG.E R35, desc[UR46][R8.64] ;  /* 0x0000002e08230981 */ /* 0x020764000c1e1900 */
[----:B--23--:R-:W-:Y:S07]  /*3ee0*/  @!P0 IMAD.U32 R35, RZ, RZ, UR8 ;  /* 0x00000008ff238e24 */ /* 0x00cfee000f8e00ff */
.L_x_71:
[----:B-----5:R-:W-:Y:S01]  /*3ef0*/  @!P2 FSETP.EQ.AND P0, PT, R35, RZ, PT ;  /* 0x000000ff2300a20b */ /* 0x020fe20003f02000 */
[----:B------:R-:W-:Y:S01]  /*3f00*/  @!UPT UIADD3 URZ, UPT, UPT, URZ, URZ, URZ ;  /* 0x000000fffffff290 */ /* 0x000fe2000fffe0ff */
[----:B------:R-:W-:Y:S11]  /*3f10*/  @!P2 BRA `(.L_x_72) ;  /* 0x000000000014a947 */ /* 0x000ff60003800000 */
[----:B------:R-:W-:Y:S02]  /*3f20*/  LOP3.LUT P2, RZ, R60, 0xff, RZ, 0xc0, !PT ;  /* 0x000000ff3cff7812 */ /* 0x000fe4000784c0ff */
[----:B------:R-:W-:Y:S04]  /*3f30*/  PLOP3.LUT P0, PT, PT, PT, UP0, 0x80, 0x8 ;  /* 0x000000000008781c */ /* 0x000fe80003f0f008 */
[----:B------:R-:W-:Y:S07]  /*3f40*/  PLOP3.LUT P0, PT, P0, PT, PT, 0x8, 0x80 ;  /* 0x000000000080781c */ /* 0x000fee000070e170 */
[----:B------:R-:W-:Y:S11]  /*3f50*/  @P2 FSETP.EQ.AND P0, PT, R35, RZ, PT ;  /* 0x000000ff2300220b */ /* 0x000ff60003f02000 */
[----:B------:R-:W-:Y:S02]  /*3f60*/  @!UPT UIADD3 URZ, UPT, UPT, URZ, URZ, URZ ;  /* 0x000000fffffff290 */ /* 0x000fe4000fffe0ff */
.L_x_72:
[----:B------:R-:W-:Y:S01]  /*3f70*/  ULEA UR15, UR13, UR7, 0x3 ;  /* 0x000000070d0f7291 */ /* 0x000fe2000f8e18ff */
[----:B------:R-:W-:Y:S02]  /*3f80*/  SHF.L.U32 R9, R32, 0x1f, RZ ;  /* 0x0000001f20097819 */ /* 0x000fe400000006ff */
[----:B------:R-:W-:Y:S04]  /*3f90*/  ELECT P4, URZ, PT ;  /* 0x0000000000ff782f */ /* 0x000fe80003880000 */
[----:B------:R-:W-:Y:S02]  /*3fa0*/  PLOP3.LUT P4, PT, P0, P4, PT, 0xf2, 0x2f ;  /* 0x00000000002f781c */ /* 0x000fe40000789e72 */
[----:B------:R-:W3:Y:S11]  /*3fb0*/  SYNCS.PHASECHK.TRANS64.TRYWAIT P2, [UR15+0x48], R9 ;  /* 0x00004809ff0075a7 */ /* 0x000ef6000804110f */
[----:B-1----:R-:W-:Y:S05]  /*3fc0*/  @!P4 IADD3 R8, P0, PT, R30, 0x580, RZ ;  /* 0x000005801e08c810 */ /* 0x002fea0007f1e0ff */
[----:B--2---:R-:W-:Y:S01]  /*3fd0*/  @!P4 IMAD.X R2, RZ, RZ, R31, P0 ;  /* 0x000000ffff02c224 */ /* 0x004fe200000e061f */
[----:B---3--:R-:W-:Y:S07]  /*3fe0*/  @!P2 BRA `(.L_x_73) ;  /* 0x0000003000a8a947 */ /* 0x008fee0003800000 */
.L_x_142:
[----:B------:R-:W2:Y:S01]  /*3ff0*/  LDC.64 R12, c[0x0][0xb18] ;  /* 0x0002c600ff0c7b82 */ /* 0x000ea20000000a00 */
[----:B------:R-:W-:Y:S01]  /*4000*/  @!P4 R2UR UR8, R2 ;  /* 0x000000000208c2ca */ /* 0x000fe200000e0000 */
[----:B------:R-:W-:Y:S01]  /*4010*/  VOTEU.ALL UP2, P4 ;  /* 0x0000000000ff7886 */ /* 0x000fe20002040000 */
[----:B------:R-:W-:Y:S01]  /*4020*/  @!P4 R2UR UR9, R8 ;  /* 0x000000000809c2ca */ /* 0x000fe200000e0000 */
[----:B------:R-:W-:Y:S01]  /*4030*/  VOTEU.ALL UP1, P4 ;  /* 0x0000000000ff7886 */ /* 0x000fe20002020000 */
[----:B-1----:R-:W-:Y:S03]  /*4040*/  @!P4 IMAD.MOV.U32 R0, RZ, RZ, 0x1000 ;  /* 0x00001000ff00c424 */ /* 0x002fe600078e00ff */
[----:B------:R-:W1:Y:S01]  /*4050*/  @!P1 LDC R2, c[0x0][0xb0c] ;  /* 0x0002c300ff029b82 */ /* 0x000e620000000800 */
[----:B------:R-:W-:Y:S01]  /*4060*/  UMOV UR20, 0x0 ;  /* 0x0000000000147882 */ /* 0x000fe20000000000 */
[----:B------:R-:W-:Y:S01]  /*4070*/  UMOV UR21, 0x10000000 ;  /* 0x1000000000157882 */ /* 0x000fe20000000000 */
[----:B------:R-:W-:Y:S01]  /*4080*/  UMOV UR12, UR36 ;  /* 0x00000024000c7c82 */ /* 0x000fe20008000000 */
[----:B------:R-:W-:Y:S01]  /*4090*/  UIADD3 UR14, UPT, UPT, UR13, 0x1, URZ ;  /* 0x000000010d0e7890 */ /* 0x000fe2000fffe0ff */
[----:B------:R-:W-:Y:S01]  /*40a0*/  @P3 SHF.R.U32.HI R27, RZ, 0x10, R17 ;  /* 0x00000010ff1b3819 */ /* 0x000fe20000011611 */
[----:B------:R-:W-:Y:S02]  /*40b0*/  VIADD R29, R29, 0x1 ;  /* 0x000000011d1d7836 */ /* 0x000fe40000000000 */
[----:B------:R-:W-:Y:S01]  /*40c0*/  IMAD.U32 R9, RZ, RZ, UR8 ;  /* 0x00000008ff097e24 */ /* 0x000fe2000f8e00ff */
[----:B------:R-:W-:Y:S01]  /*40d0*/  @!UP2 ULEA UR8, UR13, UR7, 0xc ;  /* 0x000000070d08a291 */ /* 0x000fe2000f8e60ff */
[----:B------:R-:W-:Y:S01]  /*40e0*/  IMAD.U32 R8, RZ, RZ, UR9 ;  /* 0x00000009ff087e24 */ /* 0x000fe2000f8e00ff */
[----:B------:R-:W-:Y:S02]  /*40f0*/  UIADD3 UR9, UPT, UPT, UR15, 0x30, URZ ;  /* 0x000000300f097890 */ /* 0x000fe4000fffe0ff */
[----:B------:R-:W-:Y:S01]  /*4100*/  @!P4 R2UR UR19, R9 ;  /* 0x000000000913c2ca */ /* 0x000fe200000e0000 */
[----:B------:R-:W-:Y:S01]  /*4110*/  @!UP2 UIADD3 UR8, UPT, UPT, UR8, 0x200, URZ ;  /* 0x000002000808a890 */ /* 0x000fe2000fffe0ff */
[----:B------:R-:W-:Y:S01]  /*4120*/  @!P4 R2UR UR18, R8 ;  /* 0x000000000812c2ca */ /* 0x000fe200000e0000 */
[----:B------:R-:W-:Y:S01]  /*4130*/  UISETP.NE.AND UP5, UPT, UR14, 0x3, UPT ;  /* 0x000000030e00788c */ /* 0x000fe2000bfa5270 */
[----:B------:R-:W3:Y:S01]  /*4140*/  LDC.64 R8, c[0x0][0xb10] ;  /* 0x0002c400ff087b82 */ /* 0x000ee20000000a00 */
[----:B------:R-:W-:Y:S02]  /*4150*/  UPRMT UR16, UR37, 0x654, UR9 ;  /* 0x0000065425107896 */ /* 0x000fe40008000009 */
[----:B------:R-:W-:Y:S02]  /*4160*/  USEL UR17, URZ, 0x1, UP5 ;  /* 0x00000001ff117887 */ /* 0x000fe4000a800000 */
[----:B------:R-:W-:Y:S04]  /*4170*/  USEL UR14, UR14, URZ, UP5 ;  /* 0x000000ff0e0e7287 */ /* 0x000fe8000a800000 */
[----:B------:R-:W-:Y:S01]  /*4180*/  ULEA UR13, UR14, UR7, 0x3 ;  /* 0x000000070e0d7291 */ /* 0x000fe2000f8e18ff */
[----:B------:R-:W-:Y:S01]  /*4190*/  LOP3.LUT R32, R32, UR17, RZ, 0x3c, !PT ;  /* 0x0000001120207c12 */ /* 0x000fe2000f8e3cff */
[----:B------:R1:W-:Y:S01]  /*41a0*/  @!UP1 UTMALDG.3D [UR8], [UR18], desc[UR20] ;  /* 0x00001408120095b4 */ /* 0x0003e20008011000 */
[----:B------:R5:W-:Y:S02]  /*41b0*/  @!P4 SYNCS.ARRIVE.TRANS64.RED.A0TR RZ, [UR15+0x30], R0 ;  /* 0x00003000ffffc9a7 */ /* 0x000be4000830040f */
[----:B------:R-:W-:Y:S01]  /*41c0*/  SHF.L.U32 R20, R32, 0x1f, RZ ;  /* 0x0000001f20147819 */ /* 0x000fe200000006ff */
[C---:B---3--:R-:W-:Y:S01]  /*41d0*/  @!P1 IMAD.HI.U32 R8, R11.reuse, R8, RZ ;  /* 0x000000080b089227 */ /* 0x048fe200078e00ff */
[----:B--2---:R-:W-:Y:S02]  /*41e0*/  @!P1 ISETP.NE.AND P0, PT, R12, 0x1, PT ;  /* 0x000000010c00980c */ /* 0x004fe40003f05270 */
[----:B-1----:R-:W-:Y:S01]  /*41f0*/  @!P1 ISETP.NE.AND P2, PT, R2, 0x1, PT ;  /* 0x000000010200980c */ /* 0x002fe20003f45270 */
[----:B------:R-:W-:Y:S01]  /*4200*/  SYNCS.ARRIVE.TRANS64.RED.A1T0 RZ, [UR16], RZ ;  /* 0x000000ffffff79a7 */ /* 0x000fe20008100410 */
[C---:B------:R-:W-:Y:S01]  /*4210*/  @!P1 IMAD.HI.U32 R13, R10.reuse, R13, RZ ;  /* 0x0000000d0a0d9227 */ /* 0x040fe200078e00ff */
[----:B------:R-:W-:Y:S04]  /*4220*/  @!P1 SHF.R.U32.HI R8, RZ, R9, R8 ;  /* 0x00000009ff089219 */ /* 0x000fe80000011608 */
[----:B------:R-:W-:Y:S01]  /*4230*/  @!P1 SEL R8, R11, R8, !P2 ;  /* 0x000000080b089207 */ /* 0x000fe20005000000 */
[----:B------:R-:W1:Y:S01]  /*4240*/  SYNCS.PHASECHK.TRANS64.TRYWAIT P5, [UR13+0x48], R20 ;  /* 0x00004814ff0075a7 */ /* 0x000e6200080a110d */
[----:B-----5:R-:W2:Y:S02]  /*4250*/  @!P1 LDC R0, c[0x0][0xb20] ;  /* 0x0002c800ff009b82 */ /* 0x020ea40000000800 */
[----:B--2---:R-:W-:Y:S04]  /*4260*/  @!P1 SHF.R.U32.HI R0, RZ, R0, R13 ;  /* 0x00000000ff009219 */ /* 0x004fe8000001160d */
[----:B------:R-:W-:Y:S05]  /*4270*/  @!P1 SEL R9, R10, R0, !P0 ;  /* 0x000000000a099207 */ /* 0x000fea0004000000 */
[----:B------:R-:W-:Y:S02]  /*4280*/  @!P1 IMAD.IADD R0, R9, 0x1, -R8 ;  /* 0x0000000109009824 */ /* 0x000fe400078e0a08 */
[----:B------:R-:W-:Y:S02]  /*4290*/  @!P1 IMAD.IADD R8, R8, 0x1, -R9 ;  /* 0x0000000108089824 */ /* 0x000fe400078e0a09 */
[----:B------:R-:W-:Y:S02]  /*42a0*/  @!P1 IMAD R11, R0, R2, R11 ;  /* 0x00000002000b9224 */ /* 0x000fe400078e020b */
[----:B------:R-:W-:Y:S01]  /*42b0*/  @!P1 IMAD R10, R8, R12, R10 ;  /* 0x0000000c080a9224 */ /* 0x000fe200078e020a */
[----:B-1----:R-:W-:Y:S06]  /*42c0*/  @!P5 BRA `(.L_x_74) ;  /* 0x000000300008d947 */ /* 0x002fec0003800000 */
.L_x_144:
[----:B------:R-:W-:Y:S01]  /*42d0*/  @!P4 IADD3 R2, P0, PT, R30, 0x580, RZ ;  /* 0x000005801e02c810 */ /* 0x000fe20007f1e0ff */
[----:B------:R-:W-:Y:S01]  /*42e0*/  UMOV UR18, 0x0 ;  /* 0x0000000000127882 */ /* 0x000fe20000000000 */
[----:B------:R-:W-:Y:S01]  /*42f0*/  UMOV UR19, 0x10000000 ;  /* 0x1000000000137882 */ /* 0x000fe20000000000 */
[----:B------:R-:W-:Y:S01]  /*4300*/  VOTEU.ALL UP1, P4 ;  /* 0x0000000000ff7886 */ /* 0x000fe20002020000 */
[----:B------:R-:W-:Y:S01]  /*4310*/  @!P4 R2UR UR9, R2 ;  /* 0x000000000209c2ca */ /* 0x000fe200000e0000 */
[----:B-1----:R-:W-:Y:S01]  /*4320*/  @!P4 IMAD.X R0, RZ, RZ, R31, P0 ;  /* 0x000000ffff00c224 */ /* 0x002fe200000e061f */
[----:B------:R-:W-:Y:S01]  /*4330*/  UMOV UR12, UR36 ;  /* 0x00000024000c7c82 */ /* 0x000fe20008000000 */
[----:B------:R-:W-:Y:S01]  /*4340*/  @P3 R2UR UR36, R27 ;  /* 0x000000001b2432ca */ /* 0x000fe200000e0000 */
[----:B------:R-:W-:Y:S01]  /*4350*/  @!UP1 ULEA UR15, UR14, UR7, 0xc ;  /* 0x000000070e0f9291 */ /* 0x000fe2000f8e60ff */
[----:B------:R-:W-:Y:S01]  /*4360*/  ISETP.NE.AND P0, PT, R29, 0x2, PT ;  /* 0x000000021d00780c */ /* 0x000fe20003f05270 */
[----:B------:R-:W-:Y:S01]  /*4370*/  @!UP1 UIADD3 UR10, UPT, UPT, UR10, 0x20, URZ ;  /* 0x000000200a0a9890 */ /* 0x000fe2000fffe0ff */
[----:B------:R-:W-:Y:S01]  /*4380*/  @!P4 R2UR UR8, R0 ;  /* 0x000000000008c2ca */ /* 0x000fe200000e0000 */
[----:B------:R-:W-:Y:S01]  /*4390*/  IMAD.IADD R20, R10, 0x1, R58 ;  /* 0x000000010a147824 */ /* 0x000fe200078e023a */
[----:B------:R-:W-:Y:S01]  /*43a0*/  SEL R0, RZ, 0x1, P0 ;  /* 0x00000001ff007807 */ /* 0x000fe20000000000 */
[----:B------:R-:W-:Y:S01]  /*43b0*/  IMAD.IADD R21, R11, 0x1, R59 ;  /* 0x000000010b157824 */ /* 0x000fe200078e023b */
[----:B------:R-:W-:Y:S02]  /*43c0*/  SEL R29, R29, RZ, P0 ;  /* 0x000000ff1d1d7207 */ /* 0x000fe40000000000 */
[----:B------:R-:W-:Y:S01]  /*43d0*/  IMAD.U32 R8, RZ, RZ, UR9 ;  /* 0x00000009ff087e24 */ /* 0x000fe2000f8e00ff */
[----:B------:R-:W-:Y:S01]  /*43e0*/  UIADD3 UR9, UPT, UPT, UR13, 0x30, URZ ;  /* 0x000000300d097890 */ /* 0x000fe2000fffe0ff */
[----:B------:R-:W-:Y:S03]  /*43f0*/  LOP3.LUT R28, R28, R0, RZ, 0x3c, !PT ;  /* 0x000000001c1c7212 */ /* 0x000fe600078e3cff */
[----:B------:R-:W-:Y:S02]  /*4400*/  @!P4 R2UR UR16, R8 ;  /* 0x000000000810c2ca */ /* 0x000fe400000e0000 */
[----:B------:R-:W-:Y:S01]  /*4410*/  IMAD.U32 R9, RZ, RZ, UR8 ;  /* 0x00000008ff097e24 */ /* 0x000fe2000f8e00ff */
[----:B------:R-:W-:Y:S01]  /*4420*/  @!UP1 UIADD3 UR8, UPT, UPT, UR15, 0x200, URZ ;  /* 0x000002000f089890 */ /* 0x000fe2000fffe0ff */
[----:B------:R-:W-:Y:S01]  /*4430*/  VOTEU.ALL UP1, P4 ;  /* 0x0000000000ff7886 */ /* 0x000fe20002020000 */
[----:B------:R-:W-:Y:S02]  /*4440*/  UPRMT UR15, UR37, 0x654, UR9 ;  /* 0x00000654250f7896 */ /* 0x000fe40008000009 */
[----:B------:R-:W-:Y:S11]  /*4450*/  @!P4 R2UR UR17, R9 ;  /* 0x000000000911c2ca */ /* 0x000ff600000e0000 */
[----:B------:R-:W-:Y:S02]  /*4460*/  @!UPT UIADD3 URZ, UPT, UPT, URZ, URZ, URZ ;  /* 0x000000fffffff290 */ /* 0x000fe4000fffe0ff */
[----:B------:R2:W-:Y:S01]  /*4470*/  @!UP1 UTMALDG.3D [UR8], [UR16], desc[UR18] ;  /* 0x00001208100095b4 */ /* 0x0005e20008011000 */
[----:B------:R2:W-:Y:S01]  /*4480*/  @!P4 SYNCS.ARRIVE.TRANS64.RED.A0TR RZ, [UR13+0x30], R25 ;  /* 0x00003019ffffc9a7 */ /* 0x0005e2000830040d */
[----:B------:R-:W-:Y:S04]  /*4490*/  UIADD3 UR13, UPT, UPT, UR14, 0x1, URZ ;  /* 0x000000010e0d7890 */ /* 0x000fe8000fffe0ff */
[----:B------:R-:W-:Y:S04]  /*44a0*/  UISETP.NE.AND UP1, UPT, UR13, 0x3, UPT ;  /* 0x000000030d00788c */ /* 0x000fe8000bf25270 */
[----:B------:R-:W-:Y:S02]  /*44b0*/  USEL UR14, URZ, 0x1, UP1 ;  /* 0x00000001ff0e7887 */ /* 0x000fe40008800000 */
[----:B------:R-:W-:Y:S02]  /*44c0*/  USEL UR13, UR13, URZ, UP1 ;  /* 0x000000ff0d0d7287 */ /* 0x000fe40008800000 */
[----:B------:R-:W-:Y:S02]  /*44d0*/  UPLOP3.LUT UP1, UPT, UPT, UPT, UPT, 0x80, 0x8 ;  /* 0x000000000008789c */ /* 0x000fe40003f2f070 */
[----:B------:R-:W-:Y:S01]  /*44e0*/  LOP3.LUT R32, R32, UR14, RZ, 0x3c, !PT ;  /* 0x0000000e20207c12 */ /* 0x000fe2000f8e3cff */
[----:B------:R-:W-:Y:S01]  /*44f0*/  SYNCS.ARRIVE.TRANS64.RED.A1T0 RZ, [UR15], RZ ;  /* 0x000000ffffff79a7 */ /* 0x000fe2000810040f */
[----:B------:R-:W-:Y:S07]  /*4500*/  @P3 BRA `(.L_x_75) ;  /* 0xfffffff4001c3947 */ /* 0x000fee000383ffff */
[----:B------:R-:W-:Y:S01]  /*4510*/  UIADD3 UR7, UPT, UPT, UR7, 0x48, URZ ;  /* 0x0000004807077890 */ /* 0x000fe2000fffe0ff */
[----:B------:R-:W-:-:S03]  /*4520*/  SHF.L.U32 R2, R32, 0x1f, RZ ;  /* 0x0000001f20027819 */ /* 0x000fc600000006ff */
[----:B------:R-:W-:-:S09]  /*4530*/  ULEA UR4, UR13, UR7, 0x3 ;  /* 0x000000070d047291 */ /* 0x000fd2000f8e18ff */
[----:B------:R-:W1:Y:S02]  /*4540*/  SYNCS.PHASECHK.TRANS64.TRYWAIT P0, [UR4], R2 ;  /* 0x00000002ff0075a7 */ /* 0x000e640008001104 */
[----:B-1----:R-:W-:Y:S05]  /*4550*/  @!P0 BRA `(.L_x_76) ;  /* 0x0000002c007c8947 */ /* 0x002fea0003800000 */
.L_x_146:
        /* <DEDUP_REMOVED lines=9> */
.L_x_148:
[----:B------:R-:W-:-:S04]  /*45f0*/  UIADD3 UR5, UPT, UPT, UR5, 0x1, URZ ;  /* 0x0000000105057890 */ /* 0x000fc8000fffe0ff */
[----:B------:R-:W-:-:S04]  /*4600*/  UISETP.NE.AND UP0, UPT, UR5, 0x3, UPT ;  /* 0x000000030500788c */ /* 0x000fc8000bf05270 */
[----:B------:R-:W-:Y:S02]  /*4610*/  USEL UR4, URZ, 0x1, UP0 ;  /* 0x00000001ff047887 */ /* 0x000fe40008000000 */
[----:B------:R-:W-:-:S04]  /*4620*/  USEL UR5, UR5, URZ, UP0 ;  /* 0x000000ff05057287 */ /* 0x000fc80008000000 */
[----:B------:R-:W-:Y:S01]  /*4630*/  ULEA UR5, UR5, UR7, 0x3 ;  /* 0x0000000705057291 */ /* 0x000fe2000f8e18ff */
[----:B-1----:R-:W-:-:S04]  /*4640*/  LOP3.LUT R2, R32, UR4, RZ, 0x3c, !PT ;  /* 0x0000000420027c12 */ /* 0x002fc8000f8e3cff */
[----:B------:R-:W-:Y:S01]  /*4650*/  SHF.L.U32 R2, R2, 0x1f, RZ ;  /* 0x0000001f02027819 */ /* 0x000fe200000006ff */
[----:B------:R-:W-:-:S07]  /*4660*/  IMAD.U32 R0, RZ, RZ, UR5 ;  /* 0x00000005ff007e24 */ /* 0x000fce000f8e00ff */
.L_x_78:
[----:B-1----:R1:W3:Y:S02]  /*4670*/  SYNCS.PHASECHK.TRANS64.TRYWAIT P0, [R0+URZ], R2 ;  /* 0x00000002000075a7 */ /* 0x0022e400080011ff */
[----:B---3--:R-:W-:Y:S05]  /*4680*/  @!P0 NANOSLEEP.SYNCS 0x989680 ;  /* 0x009896800000895d */ /* 0x008fea0003900000 */
[----:B------:R-:W3:Y:S02]  /*4690*/  @!P0 SYNCS.PHASECHK.TRANS64 P0, [R0+URZ], R2 ;  /* 0x00000002000085a7 */ /* 0x000ee400080010ff */
[----:B--23--:R-:W-:Y:S05]  /*46a0*/  @P0 EXIT ;  /* 0x000000000000094d */ /* 0x00cfea0003800000 */
[----:B------:R-:W-:Y:S05]  /*46b0*/  BRA `(.L_x_78) ;  /* 0xfffffffc00ec7947 */ /* 0x000fea000383ffff */
.L_x_66:
[----:B------:R-:W-:-:S06]  /*46c0*/  UISETP.GE.AND UP1, UPT, UR8, 0x4, UPT ;  /* 0x000000040800788c */ /* 0x000fcc000bf26270 */
[----:B------:R-:W-:-:S13]  /*46d0*/  PLOP3.LUT P0, PT, PT, PT, UP1, 0x80, 0x8 ;  /* 0x000000000008781c */ /* 0x000fda0003f0f018 */
[----:B------:R-:W-:Y:S05]  /*46e0*/  @!P0 EXIT ;  /* 0x000000000000894d */ /* 0x000fea0003800000 */
[----:B------:R-:W-:Y:S01]  /*46f0*/  BAR.SYNC.DEFER_BLOCKING 0x6, 0xa0 ;  /* 0x0182800000007b1d */ /* 0x000fe20000010000 */
[C---:B------:R-:W-:Y:S01]  /*4700*/  IMAD.SHL.U32 R3, R70.reuse, 0x20, RZ ;  /* 0x0000002046037824 */ /* 0x040fe200078e00ff */
[C---:B------:R-:W-:Y:S01]  /*4710*/  LOP3.LUT P0, RZ, R70.reuse, 0x4, RZ, 0xc0, !PT ;  /* 0x0000000446ff7812 */ /* 0x040fe2000780c0ff */
[C---:B------:R-:W-:Y:S02]  /*4720*/  IMAD.SHL.U32 R64, R70.reuse, 0x10, RZ ;  /* 0x0000001046407824 */ /* 0x040fe400078e00ff */
[C---:B------:R-:W-:Y:S01]  /*4730*/  IMAD.SHL.U32 R2, R70.reuse, 0x4, RZ ;  /* 0x0000000446027824 */ /* 0x040fe200078e00ff */
[----:B------:R-:W-:Y:S02]  /*4740*/  UMOV UR48, 0x400 ;  /* 0x0000040000307882 */ /* 0x000fe40000000000 */
[----:B------:R-:W1:Y:S01]  /*4750*/  LDC R63, c[0x0][0x370] ;  /* 0x0000dc00ff3f7b82 */ /* 0x000e620000000800 */
[----:B------:R-:W-:Y:S01]  /*4760*/  ULEA UR48, UR37, UR48, 0x18 ;  /* 0x0000003025307291 */ /* 0x000fe2000f8ec0ff */
[----:B------:R-:W-:Y:S01]  /*4770*/  LOP3.LUT R4, R3, 0xc0, RZ, 0xc0, !PT ;  /* 0x000000c003047812 */ /* 0x000fe200078ec0ff */
[----:B------:R-:W-:Y:S01]  /*4780*/  IMAD.U32 R32, R70, 0x10000, RZ ;  /* 0x0001000046207824 */ /* 0x000fe200078e00ff */
[----:B------:R-:W-:Y:S01]  /*4790*/  LOP3.LUT R64, R64, 0x600, RZ, 0xc0, !PT ;  /* 0x0000060040407812 */ /* 0x000fe200078ec0ff */
[----:B------:R-:W-:Y:S01]  /*47a0*/  IMAD.MOV.U32 R69, RZ, RZ, 0x10 ;  /* 0x00000010ff457424 */ /* 0x000fe200078e00ff */
[----:B------:R-:W-:Y:S01]  /*47b0*/  LOP3.LUT R2, R4, 0x18, R2, 0xf8, !PT ;  /* 0x0000001804027812 */ /* 0x000fe200078ef802 */
[----:B------:R-:W-:Y:S01]  /*47c0*/  IMAD.MOV.U32 R31, RZ, RZ, RZ ;  /* 0x000000ffff1f7224 */ /* 0x000fe200078e00ff */
[----:B------:R-:W2:Y:S01]  /*47d0*/  LDC R28, c[0x0][0xb0c] ;  /* 0x0002c300ff1c7b82 */ /* 0x000ea20000000800 */
[----:B------:R-:W-:Y:S01]  /*47e0*/  SHF.R.U32.HI R4, RZ, 0x1, R70 ;  /* 0x00000001ff047819 */ /* 0x000fe20000011646 */
[----:B------:R-:W-:Y:S01]  /*47f0*/  IMAD.MOV.U32 R68, RZ, RZ, RZ ;  /* 0x000000ffff447224 */ /* 0x000fe200078e00ff */
[--C-:B------:R-:W-:Y:S01]  /*4800*/  LOP3.LUT R64, R64, 0x20, R3.reuse, 0xf8, !PT ;  /* 0x0000002040407812 */ /* 0x100fe200078ef803 */
[----:B------:R-:W-:Y:S01]  /*4810*/  IMAD.MOV.U32 R73, RZ, RZ, RZ ;  /* 0x000000ffff497224 */ /* 0x000fe200078e00ff */
[----:B------:R-:W-:Y:S01]  /*4820*/  LOP3.LUT R32, R32, 0x600000, RZ, 0xc0, !PT ;  /* 0x0060000020207812 */ /* 0x000fe200078ec0ff */
[----:B------:R-:W-:Y:S01]  /*4830*/  IMAD.MOV.U32 R67, RZ, RZ, RZ ;  /* 0x000000ffff437224 */ /* 0x000fe200078e00ff */
[----:B------:R-:W-:Y:S01]  /*4840*/  LOP3.LUT R2, R2, 0x8, R4, 0x78, !PT ;  /* 0x0000000802027812 */ /* 0x000fe200078e7804 */
[----:B------:R-:W4:Y:S01]  /*4850*/  LDC R61, c[0x0][0xb20] ;  /* 0x0002c800ff3d7b82 */ /* 0x000f220000000800 */
[----:B------:R-:W3:Y:S01]  /*4860*/  LDS R0, [UR48+0x120] ;  /* 0x00012030ff007984 */ /* 0x000ee20008000800 */
[----:B------:R-:W-:Y:S01]  /*4870*/  LOP3.LUT R64, R64, 0x100, R3, 0xf8, !PT ;  /* 0x0000010040407812 */ /* 0x000fe200078ef803 */
[----:B------:R-:W1:Y:S01]  /*4880*/  LDCU.64 UR54, c[0x0][0x348] ;  /* 0x00006900ff3677ac */ /* 0x000e620008000a00 */
[----:B------:R-:W-:-:S02]  /*4890*/  LOP3.LUT R70, R70, 0x60, RZ, 0xc0, !PT ;  /* 0x0000006046467812 */ /* 0x000fc400078ec0ff */
[----:B------:R-:W-:Y:S01]  /*48a0*/  LOP3.LUT R64, R64, R2, RZ, 0xfc, !PT ;  /* 0x0000000240407212 */ /* 0x000fe200078efcff */
[----:B------:R-:W1:Y:S01]  /*48b0*/  LDCU.64 UR38, c[0x0][0x888] ;  /* 0x00011100ff2677ac */ /* 0x000e620008000a00 */
[----:B------:R-:W1:Y:S01]  /*48c0*/  LDC R27, c[0x0][0xb30] ;  /* 0x0002cc00ff1b7b82 */ /* 0x000e620000000800 */
[----:B------:R-:W-:Y:S01]  /*48d0*/  SEL R69, R69, 0xfffffff0, !P0 ;  /* 0xfffffff045457807 */ /* 0x000fe20004000000 */
[----:B------:R-:W1:Y:S01]  /*48e0*/  LDCU.64 UR44, c[0x0][0x890] ;  /* 0x00011200ff2c77ac */ /* 0x000e620008000a00 */
[----:B------:R-:W-:-:S05]  /*48f0*/  UMOV UR51, 0x1 ;  /* 0x0000000100337882 */ /* 0x000fca0000000000 */
[----:B------:R-:W1:Y:S01]  /*4900*/  LDC.64 R56, c[0x0][0xb10] ;  /* 0x0002c400ff387b82 */ /* 0x000e620000000a00 */
[----:B------:R-:W-:Y:S01]  /*4910*/  UMOV UR56, URZ ;  /* 0x000000ff00387c82 */ /* 0x000fe20008000000 */
[----:B------:R-:W-:Y:S01]  /*4920*/  UIADD3 UR52, UPT, UPT, UR48, 0x200, URZ ;  /* 0x0000020030347890 */ /* 0x000fe2000fffe0ff */
[----:B------:R-:W-:Y:S01]  /*4930*/  UMOV UR50, URZ ;  /* 0x000000ff00327c82 */ /* 0x000fe20008000000 */
[----:B------:R-:W-:-:S04]  /*4940*/  UMOV UR49, URZ ;  /* 0x000000ff00317c82 */ /* 0x000fc80008000000 */
[----:B------:R-:W1:Y:S08]  /*4950*/  LDC.64 R24, c[0x0][0xb18] ;  /* 0x0002c600ff187b82 */ /* 0x000e700000000a00 */
[----:B------:R-:W1:Y:S08]  /*4960*/  LDC.64 R22, c[0x0][0xb28] ;  /* 0x0002ca00ff167b82 */ /* 0x000e700000000a00 */
[----:B------:R-:W1:Y:S01]  /*4970*/  LDC.64 R54, c[0x0][0x8b0] ;  /* 0x00022c00ff367b82 */ /* 0x000e620000000a00 */
[----:B---3--:R-:W-:-:S07]  /*4980*/  IMAD.IADD R32, R0, 0x1, R32 ;  /* 0x0000000100207824 */ /* 0x008fce00078e0220 */
[----:B------:R-:W3:Y:S08]  /*4990*/  LDC.64 R52, c[0x0][0x8a8] ;  /* 0x00022a00ff347b82 */ /* 0x000ef00000000a00 */
[----:B--2-4-:R-:W1:Y:S02]  /*49a0*/  LDC R62, c[0x0][0x374] ;  /* 0x0000dd00ff3e7b82 */ /* 0x014e640000000800 */
.L_x_109:
[----:B------:R-:W-:Y:S02]  /*49b0*/  LEA R0, R73, UR48, 0x3 ;  /* 0x0000003049007c11 */ /* 0x000fe4000f8e18ff */
[----:B------:R-:W-:Y:S02]  /*49c0*/  SHF.L.U32 R2, R67, 0x1f, RZ ;  /* 0x0000001f43027819 */ /* 0x000fe400000006ff */
[----:B-1----:R-:W-:Y:S02]  /*49d0*/  LEA R16, R73, UR48, 0x4 ;  /* 0x0000003049107c11 */ /* 0x002fe4000f8e20ff */
[----:B------:R-:W2:Y:S02]  /*49e0*/  SYNCS.PHASECHK.TRANS64.TRYWAIT P0, [R0+URZ+0x70], R2 ;  /* 0x00007002000075a7 */ /* 0x000ea400080011ff */
[----:B--2---:R-:W-:Y:S05]  /*49f0*/  @!P0 BRA `(.L_x_79) ;  /* 0x0000002800848947 */ /* 0x004fea0003800000 */
.L_x_149:
[----:B------:R-:W4:Y:S01]  /*4a00*/  LDC.64 R10, c[0x0][0xb10] ;  /* 0x0002c400ff0a7b82 */ /* 0x000f220000000a00 */
[----:B------:R-:W3:Y:S01]  /*4a10*/  LDS.128 R16, [R16+0x100] ;  /* 0x0001000010107984 */ /* 0x000ee20000000c00 */
[----:B-1----:R-:W-:Y:S01]  /*4a20*/  ISETP.NE.AND P1, PT, R27, 0x1, PT ;  /* 0x000000011b00780c */ /* 0x002fe20003f25270 */
[----:B--2---:R-:W-:Y:S01]  /*4a30*/  VIADD R0, R0, 0x80 ;  /* 0x0000008000007836 */ /* 0x004fe20000000000 */
[----:B------:R-:W-:Y:S04]  /*4a40*/  ISETP.GE.AND P0, PT, R26, 0x1, PT ;  /* 0x000000011a00780c */ /* 0x000fe80003f06270 */
[----:B------:R-:W1:Y:S01]  /*4a50*/  LDC.64 R8, c[0x0][0xb18] ;  /* 0x0002c600ff087b82 */ /* 0x000e620000000a00 */
[----:B------:R-:W-:Y:S01]  /*4a60*/  PRMT R0, RZ, 0x654, R0 ;  /* 0x00000654ff007816 */ /* 0x000fe20000000000 */
[----:B------:R-:W-:Y:S01]  /*4a70*/  @!PT LDS RZ, [RZ] ;  /* 0x00000000fffff984 */ /* 0x000fe20000000800 */
[----:B------:R-:W-:Y:S01]  /*4a80*/  @!PT LDS RZ, [RZ] ;  /* 0x00000000fffff984 */ /* 0x000fe20000000800 */
[----:B------:R-:W-:Y:S01]  /*4a90*/  @!PT LDS RZ, [RZ] ;  /* 0x00000000fffff984 */ /* 0x000fe20000000800 */
[----:B------:R-:W-:Y:S01]  /*4aa0*/  @!PT LDS RZ, [RZ] ;  /* 0x00000000fffff984 */ /* 0x000fe20000000800 */
[----:B------:R2:W-:Y:S06]  /*4ab0*/  MEMBAR.ALL.CTA ;  /* 0x0000000000007992 */ /* 0x0005ec0000008000 */
[----:B--2---:R-:W2:Y:S01]  /*4ac0*/  FENCE.VIEW.ASYNC.S ;  /* 0x00000000000073c6 */ /* 0x004ea20000000000 */
[----:B------:R-:W1:Y:S08]  /*4ad0*/  @!P1 LDC R12, c[0x0][0xb20] ;  /* 0x0002c800ff0c9b82 */ /* 0x000e700000000800 */
[----:B------:R-:W1:Y:S01]  /*4ae0*/  @!P1 LDC R7, c[0x0][0xb0c] ;  /* 0x0002c300ff079b82 */ /* 0x000e620000000800 */
[----:B--2---:R2:W-:Y:S01]  /*4af0*/  SYNCS.ARRIVE.TRANS64.RED.A1T0 RZ, [R0+URZ], RZ ;  /* 0x000000ff00ff79a7 */ /* 0x0045e200081004ff */
[----:B---3--:R-:W-:Y:S04]  /*4b00*/  LOP3.LUT P4, RZ, R18, 0x1, RZ, 0xc0, !PT ;  /* 0x0000000112ff7812 */ /* 0x008fe8000788c0ff */
[----:B------:R-:W-:Y:S09]  /*4b10*/  P2R R71, PR, RZ, 0x10 ;  /* 0x00000010ff477803 */ /* 0x000ff20000000000 */
[----:B------:R-:W-:Y:S02]  /*4b20*/  @P4 MOV R30, R16 ;  /* 0x00000010001e4202 */ /* 0x000fe40000000f00 */
[----:B------:R-:W-:Y:S01]  /*4b30*/  @P4 LOP3.LUT R29, R17, 0xffff, RZ, 0xc0, !PT ;  /* 0x0000ffff111d4812 */ /* 0x000fe200078ec0ff */
[----:B--2-4-:R-:W-:Y:S06]  /*4b40*/  @!P0 BRA `(.L_x_80) ;  /* 0x0000000000a48947 */ /* 0x014fec0003800000 */
[----:B------:R-:W-:Y:S01]  /*4b50*/  IMAD.HI.U32 R0, R62, R25, RZ ;  /* 0x000000193e007227 */ /* 0x000fe200078e00ff */
[----:B------:R-:W-:Y:S02]  /*4b60*/  ISETP.NE.AND P0, PT, R24, 0x1, PT ;  /* 0x000000011800780c */ /* 0x000fe40003f05270 */
[----:B------:R-:W-:Y:S01]  /*4b70*/  ISETP.NE.AND P2, PT, R26, 0x1, PT ;  /* 0x000000011a00780c */ /* 0x000fe20003f45270 */
[----:B------:R-:W-:Y:S01]  /*4b80*/  IMAD.HI.U32 R4, R63, R56, RZ ;  /* 0x000000383f047227 */ /* 0x000fe200078e00ff */
[----:B------:R-:W-:Y:S02]  /*4b90*/  SHF.R.U32.HI R0, RZ, R61, R0 ;  /* 0x0000003dff007219 */ /* 0x000fe40000011600 */
[----:B------:R-:W-:Y:S01]  /*4ba0*/  ISETP.NE.AND P3, PT, R28, 0x1, PT ;  /* 0x000000011c00780c */ /* 0x000fe20003f65270 */
[----:B------:R-:W-:Y:S01]  /*4bb0*/  IMAD.HI.U32 R6, R29, R25, RZ ;  /* 0x000000191d067227 */ /* 0x000fe200078e00ff */
[-C--:B------:R-:W-:Y:S02]  /*4bc0*/  SHF.R.U32.HI R4, RZ, R57.reuse, R4 ;  /* 0x00000039ff047219 */ /* 0x080fe40000011604 */
[----:B------:R-:W-:Y:S01]  /*4bd0*/  SEL R0, R62, R0, !P0 ;  /* 0x000000003e007207 */ /* 0x000fe20004000000 */
[----:B------:R-:W-:Y:S01]  /*4be0*/  IMAD.HI.U32 R5, R30, R56, RZ ;  /* 0x000000381e057227 */ /* 0x000fe200078e00ff */
[----:B------:R-:W-:Y:S03]  /*4bf0*/  SEL R4, R63, R4, !P3 ;  /* 0x000000043f047207 */ /* 0x000fe60005800000 */
[-C--:B------:R-:W-:Y:S01]  /*4c00*/  IMAD.HI.U32 R3, R0, R22.reuse, RZ ;  /* 0x0000001600037227 */ /* 0x080fe200078e00ff */
[----:B------:R-:W-:Y:S03]  /*4c10*/  SHF.R.U32.HI R5, RZ, R57, R5 ;  /* 0x00000039ff057219 */ /* 0x000fe60000011605 */
[----:B------:R-:W-:Y:S01]  /*4c20*/  IMAD.HI.U32 R2, R4, R22, RZ ;  /* 0x0000001604027227 */ /* 0x000fe200078e00ff */
[----:B------:R-:W-:Y:S02]  /*4c30*/  @P2 SHF.R.U32.HI R0, RZ, R23, R3 ;  /* 0x00000017ff002219 */ /* 0x000fe40000011603 */
[----:B------:R-:W-:Y:S02]  /*4c40*/  SHF.R.U32.HI R3, RZ, R61, R6 ;  /* 0x0000003dff037219 */ /* 0x000fe40000011606 */
[----:B------:R-:W-:Y:S01]  /*4c50*/  @P2 SHF.R.U32.HI R4, RZ, R23, R2 ;  /* 0x00000017ff042219 */ /* 0x000fe20000011602 */
[----:B------:R-:W-:Y:S01]  /*4c60*/  IMAD R0, R26, R0, RZ ;  /* 0x000000001a007224 */ /* 0x000fe200078e02ff */
[----:B------:R-:W-:Y:S02]  /*4c70*/  SEL R3, R29, R3, !P0 ;  /* 0x000000031d037207 */ /* 0x000fe40004000000 */
[----:B------:R-:W-:Y:S01]  /*4c80*/  SEL R2, R30, R5, !P3 ;  /* 0x000000051e027207 */ /* 0x000fe20005800000 */
[----:B------:R-:W-:Y:S01]  /*4c90*/  IMAD R5, R26, R4, RZ ;  /* 0x000000041a057224 */ /* 0x000fe200078e02ff */
[C---:B------:R-:W-:Y:S01]  /*4ca0*/  ISETP.GE.AND P0, PT, R3.reuse, R0, PT ;  /* 0x000000000300720c */ /* 0x040fe20003f06270 */
[C---:B------:R-:W-:Y:S03]  /*4cb0*/  IMAD.HI.U32 R0, R3.reuse, R22, RZ ;  /* 0x0000001603007227 */ /* 0x040fe600078e00ff */
[C---:B------:R-:W-:Y:S02]  /*4cc0*/  ISETP.GE.OR P0, PT, R2.reuse, R5, P0 ;  /* 0x000000050200720c */ /* 0x040fe40000706670 */
[----:B------:R-:W-:Y:S04]  /*4cd0*/  SHF.R.U32.HI R0, RZ, R23, R0 ;  /* 0x00000017ff007219 */ /* 0x000fe80000011600 */
[C---:B------:R-:W-:Y:S05]  /*4ce0*/  SEL R6, R3.reuse, R0, !P2 ;  /* 0x0000000003067207 */ /* 0x040fea0005000000 */
        /* <DEDUP_REMOVED lines=14> */
[----:B------:R-:W-:Y:S07]  /*4dd0*/  IMAD R29, R3, R24, R29 ;  /* 0x00000018031d7224 */ /* 0x000fee00078e021d */
.L_x_80:
[----:B-1----:R-:W-:Y:S01]  /*4de0*/  @!P1 ISETP.NE.AND P0, PT, R8, 0x1, PT ;  /* 0x000000010800980c */ /* 0x002fe20003f05270 */
[----:B------:R-:W-:Y:S01]  /*4df0*/  @!P1 IMAD.HI.U32 R0, R30, R10, RZ ;  /* 0x0000000a1e009227 */ /* 0x000fe200078e00ff */
[----:B------:R-:W-:Y:S01]  /*4e00*/  @!P1 ISETP.NE.AND P2, PT, R7, 0x1, PT ;  /* 0x000000010700980c */ /* 0x000fe20003f45270 */
[----:B------:R-:W-:Y:S01]  /*4e10*/  ULOP3.LUT UP0, URZ, UR52, 0x1b0, URZ, 0xc0, !UPT ;  /* 0x000001b034ff7892 */ /* 0x000fe2000f80c0ff */
[----:B------:R-:W-:Y:S01]  /*4e20*/  R2UR UR42, R21 ;  /* 0x00000000152a72ca */ /* 0x000fe200000e0000 */
[----:B------:R-:W-:Y:S01]  /*4e30*/  @!P1 IMAD.HI.U32 R2, R29, R9, RZ ;  /* 0x000000091d029227 */ /* 0x000fe200078e00ff */
[----:B------:R-:W-:Y:S02]  /*4e40*/  @!P1 SHF.R.U32.HI R0, RZ, R11, R0 ;  /* 0x0000000bff009219 */ /* 0x000fe40000011600 */
[----:B------:R-:W-:Y:S01]  /*4e50*/  R2UR UR41, R20 ;  /* 0x00000000142972ca */ /* 0x000fe200000e0000 */
[----:B------:R-:W-:Y:S01]  /*4e60*/  VIADD R73, R73, 0x1 ;  /* 0x0000000149497836 */ /* 0x000fe20000000000 */
[----:B------:R-:W-:Y:S02]  /*4e70*/  @!P1 SHF.R.U32.HI R2, RZ, R12, R2 ;  /* 0x0000000cff029219 */ /* 0x000fe40000011602 */
[----:B------:R-:W-:Y:S02]  /*4e80*/  @!P1 SEL R3, R30, R0, !P2 ;  /* 0x000000001e039207 */ /* 0x000fe40005000000 */
[----:B------:R-:W-:Y:S02]  /*4e90*/  @!P1 SEL R2, R29, R2, !P0 ;  /* 0x000000021d029207 */ /* 0x000fe40004000000 */
[----:B------:R-:W-:Y:S01]  /*4ea0*/  @P4 SHF.R.U32.HI R66, RZ, 0x10, R17 ;  /* 0x00000010ff424819 */ /* 0x000fe20000011611 */
[----:B------:R-:W-:Y:S02]  /*4eb0*/  USHF.L.U32 UR42, UR42, 0x6, URZ ;  /* 0x000000062a2a7899 */ /* 0x000fe400080006ff */
[----:B------:R-:W-:Y:S02]  /*4ec0*/  @!P1 IMAD.IADD R0, R2, 0x1, -R3 ;  /* 0x0000000102009824 */ /* 0x000fe400078e0a03 */
[----:B------:R-:W-:Y:S01]  /*4ed0*/  @!P1 IMAD.IADD R2, R3, 0x1, -R2 ;  /* 0x0000000103029824 */ /* 0x000fe200078e0a02 */
[----:B------:R-:W-:Y:S01]  /*4ee0*/  USHF.L.U32 UR41, UR41, 0x6, URZ ;  /* 0x0000000629297899 */ /* 0x000fe200080006ff */
[----:B------:R-:W-:Y:S02]  /*4ef0*/  @!P1 IMAD R30, R0, R7, R30 ;  /* 0x00000007001e9224 */ /* 0x000fe400078e021e */
[----:B------:R-:W-:Y:S01]  /*4f00*/  @!P1 IMAD R29, R2, R8, R29 ;  /* 0x00000008021d9224 */ /* 0x000fe200078e021d */
[----:B------:R-:W-:Y:S08]  /*4f10*/  BRA.U !UP0, `(.L_x_81) ;  /* 0x00000001087c7547 */ /* 0x000ff0000b800000 */
[----:B------:R-:W1:Y:S01]  /*4f20*/  LDCU.64 UR8, c[0x4][0x80] ;  /* 0x01001000ff0877ac */ /* 0x000e620008000a00 */
[----:B------:R-:W-:Y:S01]  /*4f30*/  MOV R2, 0x0 ;  /* 0x0000000000027802 */ /* 0x000fe20000000f00 */
[----:B------:R-:W-:Y:S02]  /*4f40*/  HFMA2 R12, -RZ, RZ, 0, 5.9604644775390625e-08 ;  /* 0x00000001ff0c7431 */ /* 0x000fe400000001ff */
[----:B------:R-:W-:Y:S01]  /*4f50*/  IMAD.MOV.U32 R8, RZ, RZ, 0x70 ;  /* 0x00000070ff087424 */ /* 0x000fe200078e00ff */
[----:B------:R2:W3:Y:S01]  /*4f60*/  LDC.64 R14, c[0x4][R2] ;  /* 0x01000000020e7b82 */ /* 0x0004e20000000a00 */
[----:B------:R-:W4:Y:S01]  /*4f70*/  LDCU.64 UR6, c[0x4][0x88] ;  /* 0x01001100ff0677ac */ /* 0x000f220008000a00 */
[----:B------:R-:W-:Y:S01]  /*4f80*/  IMAD.MOV.U32 R13, RZ, RZ, RZ ;  /* 0x000000ffff0d7224 */ /* 0x000fe200078e00ff */
[----:B------:R-:W2:Y:S01]  /*4f90*/  LDCU.64 UR4, c[0x4][0x8] ;  /* 0x01000100ff0477ac */ /* 0x000ea20008000a00 */
[----:B-1----:R-:W-:Y:S01]  /*4fa0*/  MOV R5, UR9 ;  /* 0x0000000900057c02 */ /* 0x002fe20008000f00 */
[----:B------:R-:W-:Y:S01]  /*4fb0*/  IMAD.U32 R4, RZ, RZ, UR8 ;  /* 0x00000008ff047e24 */ /* 0x000fe2000f8e00ff */
[----:B----4-:R-:W-:Y:S01]  /*4fc0*/  MOV R7, UR7 ;  /* 0x0000000700077c02 */ /* 0x010fe20008000f00 */
[----:B------:R-:W-:Y:S01]  /*4fd0*/  IMAD.U32 R6, RZ, RZ, UR6 ;  /* 0x00000006ff067e24 */ /* 0x000fe2000f8e00ff */
[----:B--2---:R-:W-:Y:S01]  /*4fe0*/  MOV R11, UR5 ;  /* 0x00000005000b7c02 */ /* 0x004fe20008000f00 */
[----:B------:R-:W-:Y:S02]  /*4ff0*/  IMAD.U32 R10, RZ, RZ, UR4 ;  /* 0x00000004ff0a7e24 */ /* 0x000fe4000f8e00ff */
[----:B------:R-:W-:Y:S07]  /*5000*/  LEPC R20, `(.L_x_82) ;  /* 0x000000001014794e */ /* 0x000fee0000000000 */
[----:B---3-5:R-:W-:Y:S05]  /*5010*/  CALL.ABS.NOINC R14 ;  /* 0x000000000e007343 */ /* 0x028fea0003c00000 */
.L_x_82:
[----:B------:R-:W1:Y:S01]  /*5020*/  LDCU.64 UR8, c[0x4][0x80] ;  /* 0x01001000ff0877ac */ /* 0x000e620008000a00 */
[----:B------:R-:W2:Y:S01]  /*5030*/  LDC.64 R2, c[0x4][R2] ;  /* 0x0100000002027b82 */ /* 0x000ea20000000a00 */
[----:B------:R-:W-:Y:S02]  /*5040*/  HFMA2 R12, -RZ, RZ, 0, 5.9604644775390625e-08 ;  /* 0x00000001ff0c7431 */ /* 0x000fe400000001ff */
[----:B------:R-:W-:Y:S02]  /*5050*/  IMAD.MOV.U32 R8, RZ, RZ, 0x70 ;  /* 0x00000070ff087424 */ /* 0x000fe400078e00ff */
[----:B------:R-:W-:Y:S01]  /*5060*/  IMAD.MOV.U32 R13, RZ, RZ, RZ ;  /* 0x000000ffff0d7224 */ /* 0x000fe200078e00ff */
[----:B------:R-:W3:Y:S01]  /*5070*/  LDCU.64 UR6, c[0x4][0x88] ;  /* 0x01001100ff0677ac */ /* 0x000ee20008000a00 */
[----:B------:R-:W4:Y:S01]  /*5080*/  LDCU.64 UR4, c[0x4][0x8] ;  /* 0x01000100ff0477ac */ /* 0x000f220008000a00 */
[----:B-1----:R-:W-:Y:S02]  /*5090*/  MOV R4, UR8 ;  /* 0x0000000800047c02 */ /* 0x002fe40008000f00 */
[----:B------:R-:W-:Y:S02]  /*50a0*/  MOV R5, UR9 ;  /* 0x0000000900057c02 */ /* 0x000fe40008000f00 */
[----:B---3--:R-:W-:Y:S01]  /*50b0*/  MOV R7, UR7 ;  /* 0x0000000700077c02 */ /* 0x008fe20008000f00 */
[----:B------:R-:W-:Y:S01]  /*50c0*/  IMAD.U32 R6, RZ, RZ, UR6 ;  /* 0x00000006ff067e24 */ /* 0x000fe2000f8e00ff */
[----:B----4-:R-:W-:Y:S01]  /*50d0*/  MOV R11, UR5 ;  /* 0x00000005000b7c02 */ /* 0x010fe20008000f00 */
[----:B------:R-:W-:Y:S02]  /*50e0*/  IMAD.U32 R10, RZ, RZ, UR4 ;  /* 0x00000004ff0a7e24 */ /* 0x000fe4000f8e00ff */
[----:B------:R-:W-:Y:S07]  /*50f0*/  LEPC R20, `(.L_x_81) ;  /* 0x000000001014794e */ /* 0x000fee0000000000 */
[----:B--2---:R-:W-:Y:S05]  /*5100*/  CALL.ABS.NOINC R2 ;  /* 0x0000000002007343 */ /* 0x004fea0003c00000 */
.L_x_81:
[----:B------:R-:W-:Y:S01]  /*5110*/  ISETP.NE.U32.AND P4, PT, R54, RZ, PT ;  /* 0x000000ff3600720c */ /* 0x000fe20003f85070 */
[----:B------:R-:W-:Y:S01]  /*5120*/  UISETP.NE.AND UP2, UPT, UR53, URZ, UPT ;  /* 0x000000ff3500728c */ /* 0x000fe2000bf45270 */
[----:B------:R-:W-:Y:S01]  /*5130*/  ISETP.NE.U32.AND P2, PT, RZ, UR38, PT ;  /* 0x00000026ff007c0c */ /* 0x000fe2000bf45070 */
[----:B------:R-:W-:Y:S01]  /*5140*/  UISETP.NE.U32.AND UP1, UPT, UR44, URZ, UPT ;  /* 0x000000ff2c00728c */ /* 0x000fe2000bf25070 */
[----:B------:R-:W-:Y:S01]  /*5150*/  ISETP.NE.AND.EX P4, PT, R55, RZ, PT, P4 ;  /* 0x000000ff3700720c */ /* 0x000fe20003f85340 */
[----:B------:R-:W-:Y:S01]  /*5160*/  UPLOP3.LUT UP0, UPT, UPT, UPT, UPT, 0x40, 0x4 ;  /* 0x000000000004789c */ /* 0x000fe20003f0e870 */
[----:B------:R-:W-:Y:S01]  /*5170*/  ISETP.NE.AND.EX P2, PT, RZ, UR39, PT, P2 ;  /* 0x00000027ff007c0c */ /* 0x000fe2000bf45320 */
[----:B------:R-:W-:Y:S01]  /*5180*/  UISETP.NE.AND.EX UP1, UPT, UR45, URZ, UPT, UP1 ;  /* 0x000000ff2d00728c */ /* 0x000fe2000bf25310 */
[----:B------:R-:W-:Y:S04]  /*5190*/  PLOP3.LUT P1, PT, PT, PT, UP2, 0x80, 0x8 ;  /* 0x000000000008781c */ /* 0x000fe80003f2f028 */
[----:B------:R-:W-:Y:S06]  /*51a0*/  @UP2 UPLOP3.LUT UP0, UPT, UPT, UPT, UP1, 0x80, 0x8 ;  /* 0x000000000008289c */ /* 0x000fec0003f0f010 */
[----:B------:R-:W-:Y:S01]  /*51b0*/  PLOP3.LUT P0, PT, PT, PT, UP0, 0x80, 0x8 ;  /* 0x000000000008781c */ /* 0x000fe20003f0f008 */
[----:B------:R-:W-:Y:S01]  /*51c0*/  @!UPT UIADD3 URZ, UPT, UPT, URZ, URZ, URZ ;  /* 0x000000fffffff290 */ /* 0x000fe2000fffe0ff */
[----:B------:R-:W-:Y:S11]  /*51d0*/  BRA.U !UP1, `(.L_x_83) ;  /* 0x0000000109387547 */ /* 0x000ff6000b800000 */
[----:B------:R-:W-:Y:S01]  /*51e0*/  UISETP.NE.U32.AND UP0, UPT, UR38, URZ, UPT ;  /* 0x000000ff2600728c */ /* 0x000fe2000bf05070 */
[----:B------:R-:W-:Y:S02]  /*51f0*/  HFMA2 R0, -RZ, RZ, 0, 5.9604644775390625e-08 ;  /* 0x00000001ff007431 */ /* 0x000fe400000001ff */
[----:B------:R-:W-:Y:S01]  /*5200*/  IMAD.MOV.U32 R60, RZ, RZ, 0x1 ;  /* 0x00000001ff3c7424 */ /* 0x000fe200078e00ff */
[----:B------:R-:W-:Y:S06]  /*5210*/  UISETP.NE.AND.EX UP0, UPT, UR39, URZ, UPT, UP0 ;  /* 0x000000ff2700728c */ /* 0x000fec000bf05300 */
[----:B------:R-:W-:Y:S05]  /*5220*/  PLOP3.LUT P3, PT, PT, PT, UP0, 0x80, 0x8 ;  /* 0x000000000008781c */ /* 0x000fea0003f6f008 */
[----:B------:R-:W1:Y:S01]  /*5230*/  @UP0 LDCU.64 UR6, c[0x0][0x888] ;  /* 0x00011100ff0607ac */ /* 0x000e620008000a00 */
[----:B------:R-:W-:Y:S07]  /*5240*/  @UP0 UIMAD UR4, UR36, UR44, URZ ;  /* 0x0000002c240402a4 */ /* 0x000fee000f8e02ff */
[----:B------:R-:W-:Y:S01]  /*5250*/  @!P3 PRMT R60, R0, 0x7610, R60 ;  /* 0x00007610003cb816 */ /* 0x000fe2000000003c */
[----:B-1----:R-:W-:Y:S03]  /*5260*/  @UP0 UIMAD.WIDE UR6, UR4, 0x4, UR6 ;  /* 0x00000004040608a5 */ /* 0x002fe6000f8e0206 */
[----:B------:R-:W1:Y:S03]  /*5270*/  @!UP0 LDCU UR4, c[0x0][0x880] ;  /* 0x00011000ff0487ac */ /* 0x000e660008000800 */
[----:B------:R-:W-:Y:S01]  /*5280*/  IMAD.U32 R2, RZ, RZ, UR6 ;  /* 0x00000006ff027e24 */ /* 0x000fe2000f8e00ff */
[----:B------:R-:W-:Y:S05]  /*5290*/  MOV R3, UR7 ;  /* 0x0000000700037c02 */ /* 0x000fea0008000f00 */
[----:B-----5:R2:W5:Y:S02]  /*52a0*/  @P3 LDG.E R35, desc[UR46][R2.64] ;  /* 0x0000002e02233981 */ /* 0x020564000c1e1900 */
[----:B-12---:R-:W-:Y:S02]  /*52b0*/  @!P3 IMAD.U32 R35, RZ, RZ, UR4 ;  /* 0x00000004ff23be24 */ /* 0x006fe4000f8e00ff */
.L_x_83:
[----:B------:R-:W-:Y:S05]  /*52c0*/  @!P4 BRA `(.L_x_84) ;  /* 0x000000000020c947 */ /* 0x000fea0003800000 */
[----:B------:R-:W-:Y:S04]  /*52d0*/  ISETP.NE.U32.AND P3, PT, R52, RZ, PT ;  /* 0x000000ff3400720c */ /* 0x000fe80003f65070 */
[----:B------:R-:W-:Y:S11]  /*52e0*/  ISETP.NE.AND.EX P3, PT, R53, RZ, PT, P3 ;  /* 0x000000ff3500720c */ /* 0x000ff60003f65330 */
[----:B------:R-:W-:Y:S02]  /*52f0*/  @!UPT UIADD3 URZ, UPT, UPT, URZ, URZ, URZ ;  /* 0x000000fffffff290 */ /* 0x000fe4000fffe0ff */
[----:B------:R-:W1:Y:S01]  /*5300*/  @P3 LDC.64 R2, c[0x0][0x8a8] ;  /* 0x00022a00ff023b82 */ /* 0x000e620000000a00 */
[----:B------:R-:W-:Y:S04]  /*5310*/  @P3 IMAD R0, R54, UR36, RZ ;  /* 0x0000002436003c24 */ /* 0x000fe8000f8e02ff */
[----:B-1----:R-:W-:Y:S05]  /*5320*/  @P3 IMAD.WIDE R2, R0, 0x4, R2 ;  /* 0x0000000400023825 */ /* 0x002fea00078e0202 */
[----:B-----5:R1:W5:Y:S02]  /*5330*/  @P3 LDG.E R33, desc[UR46][R2.64] ;  /* 0x0000002e02213981 */ /* 0x020364000c1e1900 */
[----:B-1----:R-:W2:Y:S02]  /*5340*/  @!P3 LDC R33, c[0x0][0x8a0] ;  /* 0x00022800ff21bb82 */ /* 0x002ea40000000800 */
.L_x_84:
[----:B-----5:R-:W-:Y:S01]  /*5350*/  FSETP.NEU.AND P3, PT, R35, RZ, PT ;  /* 0x000000ff2300720b */ /* 0x020fe20003f6d000 */
[----:B------:R-:W-:Y:S01]  /*5360*/  IMAD.U32 R2, RZ, RZ, UR56 ;  /* 0x00000038ff027e24 */ /* 0x000fe2000f8e00ff */
[----:B------:R-:W-:Y:S01]  /*5370*/  SEL R5, RZ, 0xffffffff, P2 ;  /* 0xffffffffff057807 */ /* 0x000fe20001000000 */
[----:B------:R-:W-:Y:S01]  /*5380*/  ULOP3.LUT UR4, UR51, 0x1, URZ, 0x3c, !UPT ;  /* 0x0000000133047892 */ /* 0x000fe2000f8e3cff */
[----:B------:R-:W-:Y:S01]  /*5390*/  @P1 LOP3.LUT P2, RZ, R60, 0xff, RZ, 0xc0, !PT ;  /* 0x000000ff3cff1812 */ /* 0x000fe2000784c0ff */
[----:B------:R-:W-:Y:S01]  /*53a0*/  BSSY B1, `(.L_x_85) ;  /* 0x000003d000017945 */ /* 0x000fe20003800000 */
[----:B------:R-:W-:Y:S01]  /*53b0*/  @P1 SEL R0, RZ, 0xffffffff, P3 ;  /* 0xffffffffff001807 */ /* 0x000fe20001800000 */
[----:B------:R-:W-:Y:S01]  /*53c0*/  IMAD.MOV.U32 R47, RZ, RZ, 0x1 ;  /* 0x00000001ff2f7424 */ /* 0x000fe200078e00ff */
[----:B------:R-:W-:Y:S01]  /*53d0*/  LEA R2, R2, UR48, 0x3 ;  /* 0x0000003002027c11 */ /* 0x000fe2000f8e18ff */
[----:B------:R-:W-:Y:S01]  /*53e0*/  IMAD.U32 R45, RZ, RZ, UR4 ;  /* 0x00000004ff2d7e24 */ /* 0x000fe2000f8e00ff */
[----:B------:R-:W-:Y:S01]  /*53f0*/  @P0 SEL R0, R5, R0, !P2 ;  /* 0x0000000005000207 */ /* 0x000fe20005000000 */
[----:B------:R-:W-:Y:S01]  /*5400*/  IMAD.U32 R46, RZ, RZ, UR56 ;  /* 0x00000038ff2e7e24 */ /* 0x000fe2000f8e00ff */
[C---:B------:R-:W-:Y:S02]  /*5410*/  LEA R44, R31.reuse, UR48, 0x3 ;  /* 0x000000301f2c7c11 */ /* 0x040fe4000f8e18ff */
[----:B------:R-:W-:Y:S02]  /*5420*/  CS2R R50, SRZ ;  /* 0x0000000000327805 */ /* 0x000fe4000001ff00 */
[----:B------:R-:W-:Y:S02]  /*5430*/  @P1 LOP3.LUT R0, R0, 0x1, RZ, 0xc0, !PT ;  /* 0x0000000100001812 */ /* 0x000fe400078ec0ff */
[----:B------:R-:W-:Y:S02]  /*5440*/  CS2R R48, SRZ ;  /* 0x0000000000307805 */ /* 0x000fe4000001ff00 */
[----:B------:R-:W-:Y:S02]  /*5450*/  SHF.L.U32 R3, R68, 0x1f, RZ ;  /* 0x0000001f44037819 */ /* 0x000fe400000006ff */
[----:B------:R-:W-:Y:S02]  /*5460*/  CS2R R42, SRZ ;  /* 0x00000000002a7805 */ /* 0x000fe4000001ff00 */
[----:B------:R-:W-:Y:S02]  /*5470*/  ISETP.NE.U32.OR P5, PT, R0, 0x1, !P1 ;  /* 0x000000010000780c */ /* 0x000fe40004fa5470 */
[----:B------:R-:W-:Y:S02]  /*5480*/  CS2R R40, SRZ ;  /* 0x0000000000287805 */ /* 0x000fe4000001ff00 */
[----:B------:R-:W-:Y:S02]  /*5490*/  PLOP3.LUT P2, PT, PT, PT, UP1, 0x80, 0x8 ;  /* 0x000000000008781c */ /* 0x000fe40003f4f018 */
[----:B------:R-:W-:Y:S02]  /*54a0*/  LEA.HI R34, R31, R31, RZ, 0x1 ;  /* 0x0000001f1f227211 */ /* 0x000fe400078f08ff */
[----:B------:R-:W-:Y:S02]  /*54b0*/  LOP3.LUT P4, R72, R60, 0xff, RZ, 0xc0, !PT ;  /* 0x000000ff3c487812 */ /* 0x000fe4000788c0ff */
[----:B------:R-:W-:Y:S02]  /*54c0*/  SEL R4, RZ, 0xffffffff, P3 ;  /* 0xffffffffff047807 */ /* 0x000fe40001800000 */
[----:B------:R-:W-:Y:S02]  /*54d0*/  P2R R74, PR, RZ, 0x20 ;  /* 0x00000020ff4a7803 */ /* 0x000fe40000000000 */
[----:B------:R-:W-:Y:S03]  /*54e0*/  @P5 SHF.L.U32 R0, R45, 0x1f, RZ ;  /* 0x0000001f2d005819 */ /* 0x000fe600000006ff */
[----:B------:R-:W-:Y:S01]  /*54f0*/  @P2 SEL R4, R5, R4, !P4 ;  /* 0x0000000405042207 */ /* 0x000fe20006000000 */
[----:B------:R1:W3:Y:S03]  /*5500*/  @P5 SYNCS.PHASECHK.TRANS64.TRYWAIT P1, [R2+URZ+0x30], R0 ;  /* 0x00003000020055a7 */ /* 0x0002e600080211ff */
[----:B------:R-:W-:Y:S04]  /*5510*/  LOP3.LUT R4, R4, 0x1, RZ, 0xc0, !PT ;  /* 0x0000000104047812 */ /* 0x000fe800078ec0ff */
[----:B------:R-:W-:Y:S04]  /*5520*/  ISETP.NE.U32.AND P2, PT, R4, 0x1, PT ;  /* 0x000000010400780c */ /* 0x000fe80003f45070 */
[----:B------:R-:W-:Y:S01]  /*5530*/  P2R R76, PR, RZ, 0x4 ;  /* 0x00000004ff4c7803 */ /* 0x000fe20000000000 */
[----:B------:R4:W2:Y:S01]  /*5540*/  SYNCS.PHASECHK.TRANS64.TRYWAIT P0, [R44+URZ+0x90], R3 ;  /* 0x000090032c0075a7 */ /* 0x0008a200080011ff */
[C---:B-1----:R-:W-:Y:S01]  /*5550*/  IMAD.SHL.U32 R0, R34.reuse, 0x20, RZ ;  /* 0x0000002022007824 */ /* 0x042fe200078e00ff */
[----:B------:R-:W-:Y:S04]  /*5560*/  LOP3.LUT R34, R34, 0xffe, RZ, 0xc0, !PT ;  /* 0x00000ffe22227812 */ /* 0x000fe800078ec0ff */
[----:B------:R-:W-:Y:S01]  /*5570*/  LOP3.LUT R0, R0, 0xffffffc0, RZ, 0xc0, !PT ;  /* 0xffffffc000007812 */ /* 0x000fe200078ec0ff */
[----:B------:R-:W-:Y:S04]  /*5580*/  IMAD.IADD R34, R31, 0x1, -R34 ;  /* 0x000000011f227824 */ /* 0x000fe800078e0a22 */
[----:B------:R-:W-:Y:S04]  /*5590*/  IMAD.IADD R0, R32, 0x1, R0 ;  /* 0x0000000120007824 */ /* 0x000fe800078e0200 */
[----:B------:R-:W-:Y:S01]  /*55a0*/  IMAD R34, R34, 0x100000, R0 ;  /* 0x0010000022227824 */ /* 0x000fe200078e0200 */
[----:B---3--:R-:W-:Y:S01]  /*55b0*/  @P5 SEL R47, RZ, 0x1, !P1 ;  /* 0x00000001ff2f5807 */ /* 0x008fe20004800000 */
[----:B----4-:R-:W-:Y:S06]  /*55c0*/  @!P5 BRA `(.L_x_86) ;  /* 0x000000000068d947 */ /* 0x010fec0003800000 */
[----:B------:R-:W-:Y:S01]  /*55d0*/  HFMA2 R43, -RZ, RZ, 0, 0 ;  /* 0x00000000ff2b7431 */ /* 0x000fe200000001ff */
[----:B------:R-:W-:Y:S01]  /*55e0*/  ISETP.NE.AND P1, PT, R47, RZ, PT ;  /* 0x000000ff2f00720c */ /* 0x000fe20003f25270 */
[----:B------:R-:W-:Y:S01]  /*55f0*/  IMAD.U32 R0, RZ, RZ, UR56 ;  /* 0x00000038ff007e24 */ /* 0x000fe2000f8e00ff */
[----:B------:R-:W-:Y:S11]  /*5600*/  BSSY B0, `(.L_x_87) ;  /* 0x0000005000007945 */ /* 0x000ff60003800000 */
[----:B------:R-:W-:Y:S05]  /*5610*/  @P1 BRA `(.L_x_88) ;  /* 0x00000000000c1947 */ /* 0x000fea0003800000 */
[----:B------:R-:W-:Y:S04]  /*5620*/  SHF.L.U32 R4, R45, 0x1f, RZ ;  /* 0x0000001f2d047819 */ /* 0x000fe800000006ff */
[----:B------:R-:W1:Y:S02]  /*5630*/  SYNCS.PHASECHK.TRANS64.TRYWAIT P1, [R2+URZ+0x30], R4 ;  /* 0x00003004020075a7 */ /* 0x000e6400080211ff */
[----:B-1----:R-:W-:Y:S05]  /*5640*/  @!P1 BRA `(.L_x_89) ;  /* 0x0000001c00849947 */ /* 0x002fea0003800000 */
.L_x_88:
[----:B------:R-:W-:Y:S05]  /*5650*/  BSYNC B0 ;  /* 0x0000000000007941 */ /* 0x000fea0003800000 */
.L_x_87:
[----:B------:R-:W-:Y:S01]  /*5660*/  ISETP.NE.AND P1, PT, R76, RZ, PT ;  /* 0x000000ff4c00720c */ /* 0x000fe20003f25270 */
[----:B------:R-:W-:Y:S01]  /*5670*/  IMAD.MOV.U32 R42, RZ, RZ, RZ ;  /* 0x000000ffff2a7224 */ /* 0x000fe200078e00ff */
[----:B------:R-:W-:Y:S02]  /*5680*/  CS2R R40, SRZ ;  /* 0x0000000000287805 */ /* 0x000fe4000001ff00 */
[----:B------:R-:W-:Y:S02]  /*5690*/  CS2R R50, SRZ ;  /* 0x0000000000327805 */ /* 0x000fe4000001ff00 */
[----:B------:R-:W-:Y:S07]  /*56a0*/  CS2R R48, SRZ ;  /* 0x0000000000307805 */ /* 0x000fee000001ff00 */
[----:B-1----:R-:W-:Y:S01]  /*56b0*/  @P1 IMAD R2, R0, 0x800, R64 ;  /* 0x0000080000021824 */ /* 0x002fe200078e0240 */
[----:B------:R-:W-:Y:S05]  /*56c0*/  @P1 WARPSYNC.ALL ;  /* 0x0000000000001948 */ /* 0x000fea0003800000 */
[----:B------:R-:W-:Y:S01]  /*56d0*/  @P1 LEA R2, R2, UR48, 0x1 ;  /* 0x0000003002021c11 */ /* 0x000fe2000f8e08ff */
[----:B------:R-:W-:Y:S04]  /*56e0*/  UIADD3 UR5, UPT, UPT, UR56, 0x1, URZ ;  /* 0x0000000138057890 */ /* 0x000fe8000fffe0ff */
[----:B------:R1:W3:Y:S01]  /*56f0*/  @P1 LDSM.16.M88.4 R40, [R2+0x200] ;  /* 0x000200000228183b */ /* 0x0002e20000000200 */
[----:B------:R-:W-:Y:S01]  /*5700*/  UISETP.NE.AND UP0, UPT, UR5, 0x3, UPT ;  /* 0x000000030500788c */ /* 0x000fe2000bf05270 */
[----:B------:R-:W-:Y:S03]  /*5710*/  @P1 IMAD R0, R69, 0x2, R2 ;  /* 0x0000000245001824 */ /* 0x000fe600078e0202 */
[----:B------:R-:W-:Y:S02]  /*5720*/  USEL UR4, URZ, 0x1, UP0 ;  /* 0x00000001ff047887 */ /* 0x000fe40008000000 */
[----:B------:R1:W4:Y:S01]  /*5730*/  @P1 LDSM.16.M88.4 R48, [R0+0x200] ;  /* 0x000200000030183b */ /* 0x0003220000000200 */
[----:B------:R-:W-:Y:S03]  /*5740*/  USEL UR5, UR5, URZ, UP0 ;  /* 0x000000ff05057287 */ /* 0x000fe60008000000 */
[----:B------:R-:W-:Y:S03]  /*5750*/  LOP3.LUT R45, R45, UR4, RZ, 0x3c, !PT ;  /* 0x000000042d2d7c12 */ /* 0x000fe6000f8e3cff */
[----:B------:R-:W-:Y:S02]  /*5760*/  IMAD.U32 R46, RZ, RZ, UR5 ;  /* 0x00000005ff2e7e24 */ /* 0x000fe4000f8e00ff */
.L_x_86:
[----:B------:R-:W-:Y:S05]  /*5770*/  BSYNC B1 ;  /* 0x0000000000017941 */ /* 0x000fea0003800000 */
.L_x_85:
[----:B-1----:R-:W-:Y:S04]  /*5780*/  SHF.R.U32.HI R0, RZ, 0x15, R34 ;  /* 0x00000015ff007819 */ /* 0x002fe80000011622 */
[----:B------:R-:W-:Y:S01]  /*5790*/  LOP3.LUT P1, RZ, R0, 0x3, R65, 0x48, !PT ;  /* 0x0000000300ff7812 */ /* 0x000fe20007824841 */
[----:B------:R-:W-:Y:S01]  /*57a0*/  @!UPT UIADD3 URZ, UPT, UPT, URZ, URZ, URZ ;  /* 0x000000fffffff290 */ /* 0x000fe2000fffe0ff */
[----:B--2---:R-:W-:Y:S11]  /*57b0*/  @P0 BRA `(.L_x_90) ;  /* 0x0000000000080947 */ /* 0x004ff60003800000 */
[----:B------:R-:W1:Y:S02]  /*57c0*/  SYNCS.PHASECHK.TRANS64.TRYWAIT P0, [R44+URZ+0x90], R3 ;  /* 0x000090032c0075a7 */ /* 0x000e6400080011ff */
[----:B-1----:R-:W-:Y:S05]  /*57d0*/  @!P0 BRA `(.L_x_91) ;  /* 0x0000001c00348947 */ /* 0x002fea0003800000 */
.L_x_90:
[----:B------:R-:W-:Y:S05]  /*57e0*/  @!P1 BRA `(.L_x_92) ;  /* 0x0000000000409947 */ /* 0x000fea0003800000 */
[----:B------:R-:W2:Y:S01]  /*57f0*/  LDCU.64 UR8, c[0x4][0x70] ;  /* 0x01000e00ff0877ac */ /* 0x000ea20008000a00 */
[----:B-1----:R-:W-:Y:S01]  /*5800*/  MOV R3, 0x0 ;  /* 0x0000000000037802 */ /* 0x002fe20000000f00 */
[----:B------:R-:W-:Y:S02]  /*5810*/  HFMA2 R12, -RZ, RZ, 0, 5.9604644775390625e-08 ;  /* 0x00000001ff0c7431 */ /* 0x000fe400000001ff */
[----:B------:R-:W-:Y:S02]  /*5820*/  IMAD.MOV.U32 R8, RZ, RZ, 0x192 ;  /* 0x00000192ff087424 */ /* 0x000fe400078e00ff */
[----:B------:R-:W-:Y:S01]  /*5830*/  IMAD.MOV.U32 R13, RZ, RZ, RZ ;  /* 0x000000ffff0d7224 */ /* 0x000fe200078e00ff */
[----:B------:R-:W1:Y:S01]  /*5840*/  LDCU.64 UR6, c[0x4][0x78] ;  /* 0x01000f00ff0677ac */ /* 0x000e620008000a00 */
[----:B------:R-:W3:Y:S01]  /*5850*/  LDC.64 R2, c[0x4][R3] ;  /* 0x0100000003027b82 */ /* 0x000ee20000000a00 */
[----:B------:R-:W5:Y:S01]  /*5860*/  LDCU.64 UR4, c[0x4][0x10] ;  /* 0x01000200ff0477ac */ /* 0x000f620008000a00 */
[----:B--2---:R-:W-:Y:S01]  /*5870*/  MOV R5, UR9 ;  /* 0x0000000900057c02 */ /* 0x004fe20008000f00 */
[----:B------:R-:W-:Y:S01]  /*5880*/  IMAD.U32 R4, RZ, RZ, UR8 ;  /* 0x00000008ff047e24 */ /* 0x000fe2000f8e00ff */
[----:B-1----:R-:W-:Y:S01]  /*5890*/  MOV R7, UR7 ;  /* 0x0000000700077c02 */ /* 0x002fe20008000f00 */
[----:B------:R-:W-:Y:S01]  /*58a0*/  IMAD.U32 R6, RZ, RZ, UR6 ;  /* 0x00000006ff067e24 */ /* 0x000fe2000f8e00ff */
[----:B-----5:R-:W-:Y:S01]  /*58b0*/  MOV R11, UR5 ;  /* 0x00000005000b7c02 */ /* 0x020fe20008000f00 */
[----:B------:R-:W-:Y:S02]  /*58c0*/  IMAD.U32 R10, RZ, RZ, UR4 ;  /* 0x00000004ff0a7e24 */ /* 0x000fe4000f8e00ff */
[----:B------:R-:W-:Y:S07]  /*58d0*/  LEPC R20, `(.L_x_92) ;  /* 0x000000001014794e */ /* 0x000fee0000000000 */
[----:B---34-:R-:W-:Y:S05]  /*58e0*/  CALL.ABS.NOINC R2 ;  /* 0x0000000002007343 */ /* 0x018fea0003c00000 */
.L_x_92:
[----:B-1-3--:R-:W-:Y:S01]  /*58f0*/  SHF.L.U32 R3, R40, 0x10, RZ ;  /* 0x0000001028037819 */ /* 0x00afe200000006ff */
[----:B------:R-:W-:Y:S05]  /*5900*/  WARPSYNC.ALL ;  /* 0x0000000000007948 */ /* 0x000fea0003800000 */
[----:B------:R-:W-:Y:S01]  /*5910*/  R2UR UR4, R34 ;  /* 0x00000000220472ca */ /* 0x000fe200000e0000 */
[----:B------:R-:W-:Y:S01]  /*5920*/  BSSY.RECONVERGENT B0, `(.L_x_93) ;  /* 0x0000050000007945 */ /* 0x000fe20003800200 */
[----:B------:R-:W-:Y:S02]  /*5930*/  SHF.L.U32 R20, R42, 0x10, RZ ;  /* 0x000000102a147819 */ /* 0x000fe400000006ff */
[----:B------:R-:W-:Y:S02]  /*5940*/  SHF.L.U32 R75, R69, 0x1, RZ ;  /* 0x00000001454b7819 */ /* 0x000fe400000006ff */
[----:B------:R-:W-:Y:S07]  /*5950*/  ISETP.NE.AND P0, PT, R70, RZ, PT ;  /* 0x000000ff4600720c */ /* 0x000fee0003f05270 */
[----:B------:R-:W1:Y:S02]  /*5960*/  LDTM.16dp256bit.x4 R4, tmem[UR4] ;  /* 0x00000004000479ee */ /* 0x000e640008120000 */
[C---:B-1----:R-:W-:Y:S01]  /*5970*/  FMUL R0, R33.reuse, R4 ;  /* 0x0000000421007220 */ /* 0x042fe20000400000 */
[----:B------:R-:W-:Y:S01]  /*5980*/  LOP3.LUT R4, R40, 0xffff0000, RZ, 0xc0, !PT ;  /* 0xffff000028047812 */ /* 0x000fe200078ec0ff */
[----:B------:R-:W-:Y:S01]  /*5990*/  FMUL R2, R33, R5 ;  /* 0x0000000521027220 */ /* 0x000fe20000400000 */
[----:B------:R-:W-:Y:S01]  /*59a0*/  SHF.L.U32 R5, R41, 0x10, RZ ;  /* 0x0000001029057819 */ /* 0x000fe200000006ff */
[----:B------:R-:W-:Y:S01]  /*59b0*/  FFMA R0, R35, R3, R0 ;  /* 0x0000000323007223 */ /* 0x000fe20000000000 */
[----:B------:R-:W-:Y:S01]  /*59c0*/  FMUL R3, R33, R6 ;  /* 0x0000000621037220 */ /* 0x000fe20000400000 */
[----:B------:R-:W-:Y:S01]  /*59d0*/  LOP3.LUT R6, R41, 0xffff0000, RZ, 0xc0, !PT ;  /* 0xffff000029067812 */ /* 0x000fe200078ec0ff */
[----:B------:R-:W-:Y:S01]  /*59e0*/  FFMA R2, R35, R4, R2 ;  /* 0x0000000423027223 */ /* 0x000fe20000000002 */
[----:B------:R-:W-:Y:S01]  /*59f0*/  FMUL R7, R33, R7 ;  /* 0x0000000721077220 */ /* 0x000fe20000400000 */
[----:B------:R-:W-:Y:S01]  /*5a00*/  FFMA R3, R35, R5, R3 ;  /* 0x0000000523037223 */ /* 0x000fe20000000003 */
[C---:B------:R-:W-:Y:S01]  /*5a10*/  FMUL R4, R33.reuse, R8 ;  /* 0x0000000821047220 */ /* 0x040fe20000400000 */
[----:B------:R-:W-:Y:S01]  /*5a20*/  FMUL R5, R33, R9 ;  /* 0x0000000921057220 */ /* 0x000fe20000400000 */
[----:B------:R-:W-:Y:S01]  /*5a30*/  F2FP.BF16.F32.PACK_AB R36, R2, R0 ;  /* 0x000000000224723e */ /* 0x000fe200000010ff */
[C---:B------:R-:W-:Y:S01]  /*5a40*/  FFMA R7, R35.reuse, R6, R7 ;  /* 0x0000000623077223 */ /* 0x040fe20000000007 */
[----:B------:R-:W-:Y:S01]  /*5a50*/  LOP3.LUT R0, R42, 0xffff0000, RZ, 0xc0, !PT ;  /* 0xffff00002a007812 */ /* 0x000fe200078ec0ff */
[----:B------:R-:W-:Y:S01]  /*5a60*/  FFMA R4, R35, R20, R4 ;  /* 0x0000001423047223 */ /* 0x000fe20000000004 */
[----:B------:R-:W-:Y:S01]  /*5a70*/  SHF.L.U32 R2, R43, 0x10, RZ ;  /* 0x000000102b027819 */ /* 0x000fe200000006ff */
[----:B------:R-:W-:Y:S01]  /*5a80*/  FMUL R6, R33, R10 ;  /* 0x0000000a21067220 */ /* 0x000fe20000400000 */
[----:B------:R-:W-:Y:S01]  /*5a90*/  F2FP.BF16.F32.PACK_AB R37, R7, R3 ;  /* 0x000000030725723e */ /* 0x000fe200000010ff */
[----:B------:R-:W-:Y:S01]  /*5aa0*/  FFMA R5, R35, R0, R5 ;  /* 0x0000000023057223 */ /* 0x000fe20000000005 */
[----:B------:R-:W-:Y:S01]  /*5ab0*/  LOP3.LUT R3, R43, 0xffff0000, RZ, 0xc0, !PT ;  /* 0xffff00002b037812 */ /* 0x000fe200078ec0ff */
[----:B------:R-:W-:Y:S01]  /*5ac0*/  FFMA R6, R35, R2, R6 ;  /* 0x0000000223067223 */ /* 0x000fe20000000006 */
[C---:B----4-:R-:W-:Y:S01]  /*5ad0*/  SHF.L.U32 R7, R48.reuse, 0x10, RZ ;  /* 0x0000001030077819 */ /* 0x050fe200000006ff */
[C---:B------:R-:W-:Y:S01]  /*5ae0*/  FMUL R11, R33.reuse, R11 ;  /* 0x0000000b210b7220 */ /* 0x040fe20000400000 */
[----:B------:R-:W-:Y:S01]  /*5af0*/  LOP3.LUT R0, R48, 0xffff0000, RZ, 0xc0, !PT ;  /* 0xffff000030007812 */ /* 0x000fe200078ec0ff */
[----:B------:R-:W-:Y:S01]  /*5b00*/  FMUL R8, R33, R12 ;  /* 0x0000000c21087220 */ /* 0x000fe20000400000 */
[----:B------:R-:W-:Y:S01]  /*5b10*/  SHF.L.U32 R2, R49, 0x10, RZ ;  /* 0x0000001031027819 */ /* 0x000fe200000006ff */
[----:B------:R-:W-:Y:S01]  /*5b20*/  FMUL R9, R33, R13 ;  /* 0x0000000d21097220 */ /* 0x000fe20000400000 */
[----:B------:R-:W-:Y:S01]  /*5b30*/  F2FP.BF16.F32.PACK_AB R38, R5, R4 ;  /* 0x000000040526723e */ /* 0x000fe200000010ff */
[C---:B------:R-:W-:Y:S01]  /*5b40*/  FFMA R11, R35.reuse, R3, R11 ;  /* 0x00000003230b7223 */ /* 0x040fe2000000000b */
[----:B------:R-:W-:Y:S01]  /*5b50*/  MOV R5, UR56 ;  /* 0x0000003800057c02 */ /* 0x000fe20008000f00 */
[----:B------:R-:W-:Y:S01]  /*5b60*/  FFMA R8, R35, R7, R8 ;  /* 0x0000000723087223 */ /* 0x000fe20000000008 */
[----:B------:R-:W-:Y:S01]  /*5b70*/  SHF.L.U32 R3, R51, 0x10, RZ ;  /* 0x0000001033037819 */ /* 0x000fe200000006ff */
[----:B------:R-:W-:Y:S01]  /*5b80*/  FFMA R9, R35, R0, R9 ;  /* 0x0000000023097223 */ /* 0x000fe20000000009 */
[----:B------:R-:W-:Y:S01]  /*5b90*/  LOP3.LUT R0, R49, 0xffff0000, RZ, 0xc0, !PT ;  /* 0xffff000031007812 */ /* 0x000fe200078ec0ff */
[----:B------:R-:W-:Y:S01]  /*5ba0*/  FMUL R10, R33, R14 ;  /* 0x0000000e210a7220 */ /* 0x000fe20000400000 */
[----:B------:R-:W-:Y:S01]  /*5bb0*/  LOP3.LUT R4, R51, 0xffff0000, RZ, 0xc0, !PT ;  /* 0xffff000033047812 */ /* 0x000fe200078ec0ff */
[C---:B------:R-:W-:Y:S01]  /*5bc0*/  FMUL R15, R33.reuse, R15 ;  /* 0x0000000f210f7220 */ /* 0x040fe20000400000 */
[----:B------:R-:W-:Y:S01]  /*5bd0*/  FMUL R12, R33, R16 ;  /* 0x00000010210c7220 */ /* 0x000fe20000400000 */
[C---:B------:R-:W-:Y:S01]  /*5be0*/  FFMA R10, R35.reuse, R2, R10 ;  /* 0x00000002230a7223 */ /* 0x040fe2000000000a */
[C---:B------:R-:W-:Y:S01]  /*5bf0*/  LOP3.LUT R2, R50.reuse, 0xffff0000, RZ, 0xc0, !PT ;  /* 0xffff000032027812 */ /* 0x040fe200078ec0ff */
[----:B------:R-:W-:Y:S01]  /*5c00*/  FFMA R15, R35, R0, R15 ;  /* 0x00000000230f7223 */ /* 0x000fe2000000000f */
[----:B------:R-:W-:Y:S01]  /*5c10*/  SHF.L.U32 R0, R50, 0x10, RZ ;  /* 0x0000001032007819 */ /* 0x000fe200000006ff */
[C---:B------:R-:W-:Y:S01]  /*5c20*/  FMUL R13, R33.reuse, R17 ;  /* 0x00000011210d7220 */ /* 0x040fe20000400000 */
[C---:B------:R-:W-:Y:S01]  /*5c30*/  FMUL R14, R33.reuse, R18 ;  /* 0x00000012210e7220 */ /* 0x040fe20000400000 */
[----:B------:R-:W-:Y:S01]  /*5c40*/  FMUL R19, R33, R19 ;  /* 0x0000001321137220 */ /* 0x000fe20000400000 */
[----:B------:R-:W-:Y:S01]  /*5c50*/  LEA R5, R5, R64, 0xb ;  /* 0x0000004005057211 */ /* 0x000fe200078e58ff */
[C---:B------:R-:W-:Y:S01]  /*5c60*/  FFMA R12, R35.reuse, R0, R12 ;  /* 0x00000000230c7223 */ /* 0x040fe2000000000c */
[C---:B------:R-:W-:Y:S01]  /*5c70*/  FFMA R13, R35.reuse, R2, R13 ;  /* 0x00000002230d7223 */ /* 0x040fe2000000000d */
[C---:B------:R-:W-:Y:S01]  /*5c80*/  FFMA R14, R35.reuse, R3, R14 ;  /* 0x00000003230e7223 */ /* 0x040fe2000000000e */
[----:B------:R-:W-:Y:S01]  /*5c90*/  FFMA R19, R35, R4, R19 ;  /* 0x0000000423137223 */ /* 0x000fe20000000013 */
[----:B------:R-:W-:Y:S02]  /*5ca0*/  F2FP.BF16.F32.PACK_AB R39, R11, R6 ;  /* 0x000000060b27723e */ /* 0x000fe400000010ff */
[----:B------:R-:W-:Y:S02]  /*5cb0*/  LEA R5, R5, UR48, 0x1 ;  /* 0x0000003005057c11 */ /* 0x000fe4000f8e08ff */
[----:B------:R-:W-:Y:S02]  /*5cc0*/  F2FP.BF16.F32.PACK_AB R8, R9, R8 ;  /* 0x000000080908723e */ /* 0x000fe400000010ff */
[----:B------:R-:W-:Y:S01]  /*5cd0*/  F2FP.BF16.F32.PACK_AB R9, R15, R10 ;  /* 0x0000000a0f09723e */ /* 0x000fe200000010ff */
[----:B------:R1:W-:Y:S01]  /*5ce0*/  STSM.16.M88.4 [R5+0x200], R36 ;  /* 0x0002002405007844 */ /* 0x0003e20000000200 */
[----:B------:R-:W-:Y:S02]  /*5cf0*/  F2FP.BF16.F32.PACK_AB R10, R13, R12 ;  /* 0x0000000c0d0a723e */ /* 0x000fe400000010ff */
[----:B------:R-:W-:Y:S02]  /*5d00*/  F2FP.BF16.F32.PACK_AB R11, R19, R14 ;  /* 0x0000000e130b723e */ /* 0x000fe400000010ff */
[----:B------:R-:W-:Y:S05]  /*5d10*/  IADD3 R0, PT, PT, R75, 0x200, R5 ;  /* 0x000002004b007810 */ /* 0x000fea0007ffe005 */
[----:B------:R1:W-:Y:S01]  /*5d20*/  STSM.16.M88.4 [R0], R8 ;  /* 0x0000000800007844 */ /* 0x0003e20000000200 */
[----:B------:R-:W-:Y:S01]  /*5d30*/  @!PT LDS RZ, [RZ] ;  /* 0x00000000fffff984 */ /* 0x000fe20000000800 */
[----:B------:R-:W-:Y:S01]  /*5d40*/  @!PT LDS RZ, [RZ] ;  /* 0x00000000fffff984 */ /* 0x000fe20000000800 */
[----:B------:R-:W-:Y:S01]  /*5d50*/  @!PT LDS RZ, [RZ] ;  /* 0x00000000fffff984 */ /* 0x000fe20000000800 */
[----:B------:R-:W-:Y:S01]  /*5d60*/  @!PT LDS RZ, [RZ] ;  /* 0x00000000fffff984 */ /* 0x000fe20000000800 */
[----:B------:R2:W-:Y:S07]  /*5d70*/  MEMBAR.ALL.CTA ;  /* 0x0000000000007992 */ /* 0x0005ee0000008000 */
[----:B--2---:R-:W2:Y:S02]  /*5d80*/  FENCE.VIEW.ASYNC.S ;  /* 0x00000000000073c6 */ /* 0x004ea40000000000 */
[----:B--2---:R-:W-:Y:S06]  /*5d90*/  BAR.SYNC.DEFER_BLOCKING 0x1, 0x80 ;  /* 0x0042000000007b1d */ /* 0x004fec0000010000 */
[----:B------:R-:W-:Y:S05]  /*5da0*/  @P0 BRA `(.L_x_94) ;  /* 0x00000000001c0947 */ /* 0x000fea0003800000 */
[----:B------:R-:W-:Y:S02]  /*5db0*/  UIADD3 UR6, UP0, UPT, UR54, 0x680, URZ ;  /* 0x0000068036067890 */ /* 0x000fe4000ff1e0ff */
[----:B------:R-:W-:Y:S02]  /*5dc0*/  ULEA UR4, UR56, UR48, 0xc ;  /* 0x0000003038047291 */ /* 0x000fe4000f8e60ff */
[----:B------:R-:W-:Y:S02]  /*5dd0*/  UIADD3.X UR7, UPT, UPT, URZ, UR55, URZ, UP0, !UPT ;  /* 0x00000037ff077290 */ /* 0x000fe400087fe4ff */
[----:B------:R-:W-:Y:S01]  /*5de0*/  UIADD3 UR40, UPT, UPT, UR4, 0x200, URZ ;  /* 0x0000020004287890 */ /* 0x000fe2000fffe0ff */
[----:B------:R-:W-:Y:S08]  /*5df0*/  UMOV UR43, UR36 ;  /* 0x00000024002b7c82 */ /* 0x000ff00008000000 */
[----:B------:R2:W-:Y:S02]  /*5e00*/  UTMASTG.3D [UR40], [UR6] ;  /* 0x00000028060073b5 */ /* 0x0005e40008010000 */
[----:B--2---:R0:W-:Y:S02]  /*5e10*/  UTMACMDFLUSH ;  /* 0x00000000000079b7 */ /* 0x0041e40000000000 */
.L_x_94:
[----:B------:R-:W-:Y:S05]  /*5e20*/  BSYNC.RECONVERGENT B0 ;  /* 0x0000000000007941 */ /* 0x000fea0003800200 */
.L_x_93:
[----:B------:R-:W-:Y:S01]  /*5e30*/  UIADD3 UR40, UPT, UPT, UR56, 0x1, URZ ;  /* 0x0000000138287890 */ /* 0x000fe2000fffe0ff */
[----:B------:R-:W-:Y:S03]  /*5e40*/  BSSY.RECONVERGENT B0, `(.L_x_95) ;  /* 0x0000005000007945 */ /* 0x000fe60003800200 */
[----:B------:R-:W-:Y:S04]  /*5e50*/  UISETP.NE.AND UP0, UPT, UR40, 0x3, UPT ;  /* 0x000000032800788c */ /* 0x000fe8000bf05270 */
[----:B------:R-:W-:Y:S01]  /*5e60*/  USEL UR43, UR40, URZ, UP0 ;  /* 0x000000ff282b7287 */ /* 0x000fe20008000000 */
[----:B------:R-:W-:Y:S11]  /*5e70*/  @P0 BRA `(.L_x_96) ;  /* 0x0000000000040947 */ /* 0x000ff60003800000 */
[----:B------:R-:W-:Y:S04]  /*5e80*/  DEPBAR.LE SB0, 0x1 ;  /* 0x000080400000791a */ /* 0x000fe80000000000 */
.L_x_96:
[----:B------:R-:W-:Y:S05]  /*5e90*/  BSYNC.RECONVERGENT B0 ;  /* 0x0000000000007941 */ /* 0x000fea0003800200 */
.L_x_95:
[----:B------:R-:W-:Y:S01]  /*5ea0*/  BAR.SYNC.DEFER_BLOCKING 0x1, 0x80 ;  /* 0x0042000000007b1d */ /* 0x000fe20000010000 */
[----:B------:R-:W-:Y:S01]  /*5eb0*/  ISETP.NE.AND P1, PT, R74, RZ, PT ;  /* 0x000000ff4a00720c */ /* 0x000fe20003f25270 */
[----:B------:R-:W-:Y:S01]  /*5ec0*/  UISETP.NE.AND UP0, UPT, UR50, URZ, UPT ;  /* 0x000000ff3200728c */ /* 0x000fe2000bf05270 */
[----:B------:R-:W-:Y:S11]  /*5ed0*/  LEA R2, R46, UR48, 0x3 ;  /* 0x000000302e027c11 */ /* 0x000ff6000f8e18ff */
[----:B------:R-:W-:Y:S01]  /*5ee0*/  @P1 SHF.L.U32 R3, R45, 0x1f, RZ ;  /* 0x0000001f2d031819 */ /* 0x000fe200000006ff */
[----:B------:R-:W-:Y:S06]  /*5ef0*/  BRA.U !UP0, `(.L_x_97) ;  /* 0x0000000108247547 */ /* 0x000fec000b800000 */
[----:B------:R-:W-:Y:S01]  /*5f00*/  IMAD.U32 R4, RZ, RZ, UR49 ;  /* 0x00000031ff047e24 */ /* 0x000fe2000f8e00ff */
[----:B-1----:R-:W-:Y:S01]  /*5f10*/  MOV R0, UR37 ;  /* 0x0000002500007c02 */ /* 0x002fe20008000f00 */
[----:B------:R-:W-:Y:S03]  /*5f20*/  UIADD3 UR49, UPT, UPT, UR49, 0x1, URZ ;  /* 0x0000000131317890 */ /* 0x000fe6000fffe0ff */
[----:B------:R-:W-:Y:S01]  /*5f30*/  @P1 LEA R4, R4, UR48, 0x3 ;  /* 0x0000003004041c11 */ /* 0x000fe2000f8e18ff */
[----:B------:R-:W-:Y:S04]  /*5f40*/  UISETP.NE.AND UP0, UPT, UR49, 0x3, UPT ;  /* 0x000000033100788c */ /* 0x000fe8000bf05270 */
[----:B------:R-:W-:Y:S01]  /*5f50*/  @P1 VIADD R4, R4, 0x48 ;  /* 0x0000004804041836 */ /* 0x000fe20000000000 */
[----:B------:R-:W-:Y:S04]  /*5f60*/  USEL UR49, UR49, URZ, UP0 ;  /* 0x000000ff31317287 */ /* 0x000fe80008000000 */
[----:B------:R-:W-:Y:S04]  /*5f70*/  @P1 PRMT R0, R0, 0x654, R4 ;  /* 0x0000065400001816 */ /* 0x000fe80000000004 */
[----:B------:R2:W-:Y:S04]  /*5f80*/  @P1 SYNCS.ARRIVE.TRANS64.RED.A1T0 RZ, [R0+URZ], RZ ;  /* 0x000000ff00ff19a7 */ /* 0x0005e800081004ff */
.L_x_97:
[----:B------:R-:W3:Y:S01]  /*5f90*/  @P1 SYNCS.PHASECHK.TRANS64.TRYWAIT P0, [R2+URZ+0x30], R3 ;  /* 0x00003003020015a7 */ /* 0x000ee200080011ff */
[----:B------:R-:W-:Y:S01]  /*5fa0*/  BSSY B1, `(.L_x_98) ;  /* 0x0000013000017945 */ /* 0x000fe20003800000 */
[----:B---3--:R-:W-:Y:S03]  /*5fb0*/  @P1 SEL R47, RZ, 0x1, !P0 ;  /* 0x00000001ff2f1807 */ /* 0x008fe60004000000 */
[----:B------:R-:W-:Y:S05]  /*5fc0*/  @!P1 BRA `(.L_x_99) ;  /* 0x0000000000409947 */ /* 0x000fea0003800000 */
[----:B------:R-:W-:Y:S01]  /*5fd0*/  ISETP.NE.AND P1, PT, R76, RZ, PT ;  /* 0x000000ff4c00720c */ /* 0x000fe20003f25270 */
[----:B------:R-:W-:Y:S01]  /*5fe0*/  BSSY B0, `(.L_x_100) ;  /* 0x0000009000007945 */ /* 0x000fe20003800000 */
[----:B------:R-:W-:Y:S11]  /*5ff0*/  ISETP.NE.AND P0, PT, R47, RZ, PT ;  /* 0x000000ff2f00720c */ /* 0x000ff60003f05270 */
[----:B------:R-:W-:Y:S05]  /*6000*/  @P1 IMAD R3, R46, 0x800, R64 ;  /* 0x000008002e031824 */ /* 0x000fea00078e0240 */
[----:B------:R-:W-:Y:S05]  /*6010*/  @P1 LEA R3, R3, UR48, 0x1 ;  /* 0x0000003003031c11 */ /* 0x000fea000f8e08ff */
[----:B-12---:R-:W-:Y:S01]  /*6020*/  @P1 IMAD.IADD R0, R75, 0x1, R3 ;  /* 0x000000014b001824 */ /* 0x006fe200078e0203 */
[----:B------:R-:W-:Y:S06]  /*6030*/  @P0 BRA `(.L_x_101) ;  /* 0x00000000000c0947 */ /* 0x000fec0003800000 */
[----:B------:R-:W-:Y:S04]  /*6040*/  SHF.L.U32 R45, R45, 0x1f, RZ ;  /* 0x0000001f2d2d7819 */ /* 0x000fe800000006ff */
[----:B------:R-:W1:Y:S02]  /*6050*/  SYNCS.PHASECHK.TRANS64.TRYWAIT P0, [R2+URZ+0x30], R45 ;  /* 0x0000302d020075a7 */ /* 0x000e6400080011ff */
[----:B-1----:R-:W-:Y:S05]  /*6060*/  @!P0 BRA `(.L_x_102) ;  /* 0x0000001400248947 */ /* 0x002fea0003800000 */
.L_x_101:
[----:B------:R-:W-:Y:S05]  /*6070*/  BSYNC B0 ;  /* 0x0000000000007941 */ /* 0x000fea0003800000 */
.L_x_100:
[----:B------:R-:W-:Y:S11]  /*6080*/  ISETP.NE.AND P0, PT, R76, RZ, PT ;  /* 0x000000ff4c00720c */ /* 0x000ff60003f05270 */
[----:B------:R-:W-:Y:S02]  /*6090*/  @!UPT UIADD3 URZ, UPT, UPT, URZ, URZ, URZ ;  /* 0x000000fffffff290 */ /* 0x000fe4000fffe0ff */
[----:B------:R-:W-:Y:S05]  /*60a0*/  @P0 WARPSYNC.ALL ;  /* 0x0000000000000948 */ /* 0x000fea0003800000 */
[----:B------:R3:W4:Y:S04]  /*60b0*/  @P0 LDSM.16.M88.4 R40, [R3+0x200] ;  /* 0x000200000328083b */ /* 0x0007280000000200 */
[----:B------:R3:W2:Y:S02]  /*60c0*/  @P0 LDSM.16.M88.4 R48, [R0+0x200] ;  /* 0x000200000030083b */ /* 0x0006a40000000200 */
.L_x_99:
[----:B------:R-:W-:Y:S05]  /*60d0*/  BSYNC B1 ;  /* 0x0000000000017941 */ /* 0x000fea0003800000 */
.L_x_98:
[----:B-123--:R-:W-:Y:S05]  /*60e0*/  VIADD R0, R34, 0x20 ;  /* 0x0000002022007836 */ /* 0x00efea0000000000 */
[----:B------:R-:W-:Y:S04]  /*60f0*/  SHF.R.U32.HI R0, RZ, 0x15, R0 ;  /* 0x00000015ff007819 */ /* 0x000fe80000011600 */
[----:B------:R-:W-:Y:S11]  /*6100*/  LOP3.LUT P0, RZ, R0, 0x3, R65, 0x48, !PT ;  /* 0x0000000300ff7812 */ /* 0x000ff60007804841 */
[----:B------:R-:W-:Y:S02]  /*6110*/  @!UPT UIADD3 URZ, UPT, UPT, URZ, URZ, URZ ;  /* 0x000000fffffff290 */ /* 0x000fe4000fffe0ff */
[----:B------:R-:W-:Y:S05]  /*6120*/  @!P0 BRA `(.L_x_103) ;  /* 0x0000000000408947 */ /* 0x000fea0003800000 */
[----:B------:R-:W1:Y:S01]  /*6130*/  LDCU.64 UR8, c[0x4][0x70] ;  /* 0x01000e00ff0877ac */ /* 0x000e620008000a00 */
[----:B------:R-:W-:Y:S01]  /*6140*/  MOV R3, 0x0 ;  /* 0x0000000000037802 */ /* 0x000fe20000000f00 */
[----:B------:R-:W-:Y:S02]  /*6150*/  HFMA2 R12, -RZ, RZ, 0, 5.9604644775390625e-08 ;  /* 0x00000001ff0c7431 */ /* 0x000fe400000001ff */
[----:B------:R-:W-:Y:S02]  /*6160*/  IMAD.MOV.U32 R8, RZ, RZ, 0x192 ;  /* 0x00000192ff087424 */ /* 0x000fe400078e00ff */
[----:B------:R-:W-:Y:S01]  /*6170*/  IMAD.MOV.U32 R13, RZ, RZ, RZ ;  /* 0x000000ffff0d7224 */ /* 0x000fe200078e00ff */
[----:B------:R-:W2:Y:S01]  /*6180*/  LDCU.64 UR6, c[0x4][0x78] ;  /* 0x01000f00ff0677ac */ /* 0x000ea20008000a00 */
[----:B------:R-:W3:Y:S01]  /*6190*/  LDC.64 R2, c[0x4][R3] ;  /* 0x0100000003027b82 */ /* 0x000ee20000000a00 */
[----:B------:R-:W5:Y:S01]  /*61a0*/  LDCU.64 UR4, c[0x4][0x10] ;  /* 0x01000200ff0477ac */ /* 0x000f620008000a00 */
[----:B-1----:R-:W-:Y:S01]  /*61b0*/  MOV R5, UR9 ;  /* 0x0000000900057c02 */ /* 0x002fe20008000f00 */
[----:B------:R-:W-:Y:S01]  /*61c0*/  IMAD.U32 R4, RZ, RZ, UR8 ;  /* 0x00000008ff047e24 */ /* 0x000fe2000f8e00ff */
[----:B--2---:R-:W-:Y:S01]  /*61d0*/  MOV R7, UR7 ;  /* 0x0000000700077c02 */ /* 0x004fe20008000f00 */
[----:B------:R-:W-:Y:S01]  /*61e0*/  IMAD.U32 R6, RZ, RZ, UR6 ;  /* 0x00000006ff067e24 */ /* 0x000fe2000f8e00ff */
[----:B-----5:R-:W-:Y:S01]  /*61f0*/  MOV R11, UR5 ;  /* 0x00000005000b7c02 */ /* 0x020fe20008000f00 */
[----:B------:R-:W-:Y:S02]  /*6200*/  IMAD.U32 R10, RZ, RZ, UR4 ;  /* 0x00000004ff0a7e24 */ /* 0x000fe4000f8e00ff */
[----:B------:R-:W-:Y:S07]  /*6210*/  LEPC R20, `(.L_x_103) ;  /* 0x000000001014794e */ /* 0x000fee0000000000 */
[----:B---34-:R-:W-:Y:S05]  /*6220*/  CALL.ABS.NOINC R2 ;  /* 0x0000000002007343 */ /* 0x018fea0003c00000 */
.L_x_103:
[----:B------:R-:W-:Y:S01]  /*6230*/  ISETP.NE.AND P0, PT, R70, RZ, PT ;  /* 0x000000ff4600720c */ /* 0x000fe20003f05270 */
[----:B------:R-:W-:Y:S05]  /*6240*/  WARPSYNC.ALL ;  /* 0x0000000000007948 */ /* 0x000fea0003800000 */
[----:B------:R-:W-:Y:S01]  /*6250*/  R2UR UR4, R34 ;  /* 0x00000000220472ca */ /* 0x000fe200000e0000 */
[----:B------:R-:W-:Y:S01]  /*6260*/  BSSY.RECONVERGENT B0, `(.L_x_104) ;  /* 0x0000056000007945 */ /* 0x000fe20003800200 */
[C---:B----4-:R-:W-:Y:S02]  /*6270*/  SHF.L.U32 R20, R40.reuse, 0x10, RZ ;  /* 0x0000001028147819 */ /* 0x050fe400000006ff */
[----:B------:R-:W-:Y:S02]  /*6280*/  LOP3.LUT R21, R40, 0xffff0000, RZ, 0xc0, !PT ;  /* 0xffff000028157812 */ /* 0x000fe400078ec0ff */
[C---:B------:R-:W-:Y:S02]  /*6290*/  SHF.L.U32 R34, R41.reuse, 0x10, RZ ;  /* 0x0000001029227819 */ /* 0x040fe400000006ff */
[----:B------:R-:W-:Y:S02]  /*62a0*/  R2UR UR5, R44 ;  /* 0x000000002c0572ca */ /* 0x000fe400000e0000 */
[----:B------:R-:W-:Y:S02]  /*62b0*/  LOP3.LUT R36, R41, 0xffff0000, RZ, 0xc0, !PT ;  /* 0xffff000029247812 */ /* 0x000fe400078ec0ff */
[C---:B------:R-:W-:Y:S01]  /*62c0*/  SHF.L.U32 R37, R42.reuse, 0x10, RZ ;  /* 0x000000102a257819 */ /* 0x040fe200000006ff */
[----:B------:R-:W1:Y:S01]  /*62d0*/  LDTM.16dp256bit.x4 R4, tmem[UR4+0x20] ;  /* 0x00002004000479ee */ /* 0x000e620008120000 */
[----:B------:R-:W-:Y:S01]  /*62e0*/  LOP3.LUT R38, R42, 0xffff0000, RZ, 0xc0, !PT ;  /* 0xffff00002a267812 */ /* 0x000fe200078ec0ff */
[----:B------:R-:W-:Y:S01]  /*62f0*/  NOP ;  /* 0x0000000000007918 */ /* 0x000fe20000000000 */
[C---:B------:R-:W-:Y:S02]  /*6300*/  SHF.L.U32 R39, R43.reuse, 0x10, RZ ;  /* 0x000000102b277819 */ /* 0x040fe400000006ff */
[----:B------:R-:W-:Y:S02]  /*6310*/  LOP3.LUT R40, R43, 0xffff0000, RZ, 0xc0, !PT ;  /* 0xffff00002b287812 */ /* 0x000fe400078ec0ff */
[C---:B------:R-:W-:Y:S01]  /*6320*/  SHF.L.U32 R41, R48.reuse, 0x10, RZ ;  /* 0x0000001030297819 */ /* 0x040fe200000006ff */
[----:B------:R-:W-:Y:S01]  /*6330*/  UIADD3 UR5, UPT, UPT, UR5, 0xb0, URZ ;  /* 0x000000b005057890 */ /* 0x000fe2000fffe0ff */
[----:B------:R-:W-:Y:S02]  /*6340*/  LOP3.LUT R42, R48, 0xffff0000, RZ, 0xc0, !PT ;  /* 0xffff0000302a7812 */ /* 0x000fe400078ec0ff */
[C---:B------:R-:W-:Y:S01]  /*6350*/  SHF.L.U32 R43, R49.reuse, 0x10, RZ ;  /* 0x00000010312b7819 */ /* 0x040fe200000006ff */
[----:B------:R-:W-:Y:S01]  /*6360*/  UPRMT UR5, UR37, 0x654, UR5 ;  /* 0x0000065425057896 */ /* 0x000fe20008000005 */
[----:B------:R-:W-:Y:S02]  /*6370*/  LOP3.LUT R44, R49, 0xffff0000, RZ, 0xc0, !PT ;  /* 0xffff0000312c7812 */ /* 0x000fe400078ec0ff */
[C---:B------:R-:W-:Y:S02]  /*6380*/  SHF.L.U32 R45, R50.reuse, 0x10, RZ ;  /* 0x00000010322d7819 */ /* 0x040fe400000006ff */
[----:B------:R-:W-:Y:S02]  /*6390*/  LOP3.LUT R46, R50, 0xffff0000, RZ, 0xc0, !PT ;  /* 0xffff0000322e7812 */ /* 0x000fe400078ec0ff */
[C---:B------:R-:W-:Y:S02]  /*63a0*/  SHF.L.U32 R47, R51.reuse, 0x10, RZ ;  /* 0x00000010332f7819 */ /* 0x040fe400000006ff */
[----:B-1----:R-:W-:Y:S01]  /*63b0*/  SYNCS.ARRIVE.TRANS64.RED.A1T0 RZ, [UR5], RZ ;  /* 0x000000ffffff79a7 */ /* 0x002fe20008100405 */
[----:B------:R-:W-:Y:S01]  /*63c0*/  LOP3.LUT R48, R51, 0xffff0000, RZ, 0xc0, !PT ;  /* 0xffff000033307812 */ /* 0x000fe200078ec0ff */
[C---:B------:R-:W-:Y:S01]  /*63d0*/  FMUL R4, R33.reuse, R4 ;  /* 0x0000000421047220 */ /* 0x040fe20000400000 */
[C---:B------:R-:W-:Y:S01]  /*63e0*/  FMUL R5, R33.reuse, R5 ;  /* 0x0000000521057220 */ /* 0x040fe20000400000 */
[C---:B------:R-:W-:Y:S01]  /*63f0*/  FMUL R6, R33.reuse, R6 ;  /* 0x0000000621067220 */ /* 0x040fe20000400000 */
[----:B------:R-:W-:Y:S01]  /*6400*/  FMUL R7, R33, R7 ;  /* 0x0000000721077220 */ /* 0x000fe20000400000 */
[C---:B------:R-:W-:Y:S01]  /*6410*/  FFMA R4, R35.reuse, R20, R4 ;  /* 0x0000001423047223 */ /* 0x040fe20000000004 */
[C---:B------:R-:W-:Y:S01]  /*6420*/  FFMA R5, R35.reuse, R21, R5 ;  /* 0x0000001523057223 */ /* 0x040fe20000000005 */
[C---:B------:R-:W-:Y:S01]  /*6430*/  FFMA R6, R35.reuse, R34, R6 ;  /* 0x0000002223067223 */ /* 0x040fe20000000006 */
[----:B------:R-:W-:Y:S01]  /*6440*/  FFMA R7, R35, R36, R7 ;  /* 0x0000002423077223 */ /* 0x000fe20000000007 */
[C---:B------:R-:W-:Y:S01]  /*6450*/  FMUL R8, R33.reuse, R8 ;  /* 0x0000000821087220 */ /* 0x040fe20000400000 */
[----:B------:R-:W-:Y:S01]  /*6460*/  FMUL R9, R33, R9 ;  /* 0x0000000921097220 */ /* 0x000fe20000400000 */
[----:B------:R-:W-:Y:S01]  /*6470*/  F2FP.BF16.F32.PACK_AB R4, R5, R4 ;  /* 0x000000040504723e */ /* 0x000fe200000010ff */
[----:B------:R-:W-:Y:S01]  /*6480*/  FMUL R10, R33, R10 ;  /* 0x0000000a210a7220 */ /* 0x000fe20000400000 */
[----:B------:R-:W-:Y:S01]  /*6490*/  F2FP.BF16.F32.PACK_AB R5, R7, R6 ;  /* 0x000000060705723e */ /* 0x000fe200000010ff */
[C---:B------:R-:W-:Y:S01]  /*64a0*/  FFMA R8, R35.reuse, R37, R8 ;  /* 0x0000002523087223 */ /* 0x040fe20000000008 */
[----:B------:R-:W-:Y:S01]  /*64b0*/  FFMA R9, R35, R38, R9 ;  /* 0x0000002623097223 */ /* 0x000fe20000000009 */
[C---:B------:R-:W-:Y:S01]  /*64c0*/  FMUL R11, R33.reuse, R11 ;  /* 0x0000000b210b7220 */ /* 0x040fe20000400000 */
[C---:B------:R-:W-:Y:S01]  /*64d0*/  FMUL R0, R33.reuse, R12 ;  /* 0x0000000c21007220 */ /* 0x040fe20000400000 */
[----:B------:R-:W-:Y:S01]  /*64e0*/  FMUL R2, R33, R13 ;  /* 0x0000000d21027220 */ /* 0x000fe20000400000 */
[----:B------:R-:W-:Y:S01]  /*64f0*/  FFMA R10, R35, R39, R10 ;  /* 0x00000027230a7223 */ /* 0x000fe2000000000a */
[----:B------:R-:W-:Y:S01]  /*6500*/  FMUL R3, R33, R14 ;  /* 0x0000000e21037220 */ /* 0x000fe20000400000 */
[----:B------:R-:W-:Y:S01]  /*6510*/  F2FP.BF16.F32.PACK_AB R6, R9, R8 ;  /* 0x000000080906723e */ /* 0x000fe200000010ff */
[----:B------:R-:W-:Y:S01]  /*6520*/  FFMA R11, R35, R40, R11 ;  /* 0x00000028230b7223 */ /* 0x000fe2000000000b */
[C---:B------:R-:W-:Y:S01]  /*6530*/  FMUL R15, R33.reuse, R15 ;  /* 0x0000000f210f7220 */ /* 0x040fe20000400000 */
[----:B------:R-:W-:Y:S01]  /*6540*/  FMUL R12, R33, R16 ;  /* 0x00000010210c7220 */ /* 0x000fe20000400000 */
[----:B------:R-:W-:Y:S01]  /*6550*/  FFMA R0, R35, R41, R0 ;  /* 0x0000002923007223 */ /* 0x000fe20000000000 */
[----:B------:R-:W-:Y:S01]  /*6560*/  MOV R8, UR43 ;  /* 0x0000002b00087c02 */ /* 0x000fe20008000f00 */
[----:B------:R-:W-:Y:S01]  /*6570*/  FMUL R13, R33, R17 ;  /* 0x00000011210d7220 */ /* 0x000fe20000400000 */
[----:B------:R-:W-:Y:S01]  /*6580*/  FFMA R2, R35, R42, R2 ;  /* 0x0000002a23027223 */ /* 0x000fe20000000002 */
[----:B------:R-:W-:Y:S01]  /*6590*/  FMUL R14, R33, R18 ;  /* 0x00000012210e7220 */ /* 0x000fe20000400000 */
[C---:B------:R-:W-:Y:S01]  /*65a0*/  FFMA R3, R35.reuse, R43, R3 ;  /* 0x0000002b23037223 */ /* 0x040fe20000000003 */
[----:B------:R-:W-:Y:S01]  /*65b0*/  FFMA R15, R35, R44, R15 ;  /* 0x0000002c230f7223 */ /* 0x000fe2000000000f */
[----:B------:R-:W-:Y:S01]  /*65c0*/  FMUL R19, R33, R19 ;  /* 0x0000001321137220 */ /* 0x000fe20000400000 */
[C---:B------:R-:W-:Y:S01]  /*65d0*/  FFMA R12, R35.reuse, R45, R12 ;  /* 0x0000002d230c7223 */ /* 0x040fe2000000000c */
[----:B------:R-:W-:Y:S01]  /*65e0*/  LEA R8, R8, R64, 0xb ;  /* 0x0000004008087211 */ /* 0x000fe200078e58ff */
        /* <DEDUP_REMOVED lines=22> */
[----:B------:R-:W-:Y:S02]  /*6750*/  UIADD3 UR5, UPT, UPT, UR41, 0x20, URZ ;  /* 0x0000002029057890 */ /* 0x000fe4000fffe0ff */
[----:B------:R-:W-:Y:S02]  /*6760*/  UIADD3 UR4, UPT, UPT, UR10, 0x200, URZ ;  /* 0x000002000a047890 */ /* 0x000fe4000fffe0ff */
[----:B------:R-:W-:Y:S01]  /*6770*/  UIADD3.X UR9, UPT, UPT, URZ, UR55, URZ, UP0, !UPT ;  /* 0x00000037ff097290 */ /* 0x000fe200087fe4ff */
[----:B------:R-:W-:Y:S01]  /*6780*/  UMOV UR6, UR42 ;  /* 0x0000002a00067c82 */ /* 0x000fe20008000000 */
[----:B------:R-:W-:Y:S07]  /*6790*/  UMOV UR7, UR36 ;  /* 0x0000002400077c82 */ /* 0x000fee0008000000 */
[----:B------:R2:W-:Y:S02]  /*67a0*/  UTMASTG.3D [UR4], [UR8] ;  /* 0x00000004080073b5 */ /* 0x0005e40008010000 */
[----:B--2---:R0:W-:Y:S02]  /*67b0*/  UTMACMDFLUSH ;  /* 0x00000000000079b7 */ /* 0x0041e40000000000 */
.L_x_105:
[----:B------:R-:W-:Y:S05]  /*67c0*/  BSYNC.RECONVERGENT B0 ;  /* 0x0000000000007941 */ /* 0x000fea0003800200 */
.L_x_104:
[----:B------:R-:W-:Y:S01]  /*67d0*/  UIADD3 UR43, UPT, UPT, UR43, 0x1, URZ ;  /* 0x000000012b2b7890 */ /* 0x000fe2000fffe0ff */
[----:B------:R-:W-:Y:S03]  /*67e0*/  BSSY.RECONVERGENT B0, `(.L_x_106) ;  /* 0x0000008000007945 */ /* 0x000fe60003800200 */
[----:B------:R-:W-:Y:S04]  /*67f0*/  UISETP.NE.AND UP0, UPT, UR43, 0x3, UPT ;  /* 0x000000032b00788c */ /* 0x000fe8000bf05270 */
[----:B------:R-:W-:Y:S02]  /*6800*/  UISETP.EQ.XOR UP1, UPT, UR40, 0x3, !UP0 ;  /* 0x000000032800788c */ /* 0x000fe4000c722a70 */
[----:B------:R-:W-:Y:S02]  /*6810*/  USEL UR56, UR43, URZ, UP0 ;  /* 0x000000ff2b387287 */ /* 0x000fe40008000000 */
[----:B------:R-:W-:Y:S04]  /*6820*/  USEL UR4, URZ, 0x1, !UP1 ;  /* 0x00000001ff047887 */ /* 0x000fe8000c800000 */
[----:B------:R-:W-:Y:S01]  /*6830*/  ULOP3.LUT UR51, UR51, UR4, URZ, 0x3c, !UPT ;  /* 0x0000000433337292 */ /* 0x000fe2000f8e3cff */
[----:B------:R-:W-:Y:S11]  /*6840*/  @P0 BRA `(.L_x_107) ;  /* 0x0000000000040947 */ /* 0x000ff60003800000 */
[----:B------:R-:W-:Y:S04]  /*6850*/  DEPBAR.LE SB0, 0x1 ;  /* 0x000080400000791a */ /* 0x000fe80000000000 */
.L_x_107:
[----:B------:R-:W-:Y:S05]  /*6860*/  BSYNC.RECONVERGENT B0 ;  /* 0x0000000000007941 */ /* 0x000fea0003800200 */
.L_x_106:
[----:B------:R-:W-:Y:S01]  /*6870*/  BAR.SYNC.DEFER_BLOCKING 0x1, 0x80 ;  /* 0x0042000000007b1d */ /* 0x000fe20000010000 */
[----:B------:R-:W-:Y:S01]  /*6880*/  UISETP.NE.AND UP0, UPT, UR50, -0x2, UPT ;  /* 0xfffffffe3200788c */ /* 0x000fe2000bf05270 */
[----:B------:R-:W-:Y:S08]  /*6890*/  IADD3 R31, PT, PT, R31, 0x1, RZ ;  /* 0x000000011f1f7810 */ /* 0x000ff00007ffe0ff */
[----:B------:R-:W-:Y:S05]  /*68a0*/  BRA.U !UP0, `(.L_x_108) ;  /* 0x0000000108287547 */ /* 0x000fea000b800000 */
[----:B------:R-:W-:Y:S01]  /*68b0*/  ISETP.NE.AND P0, PT, R74, RZ, PT ;  /* 0x000000ff4a00720c */ /* 0x000fe20003f05270 */
[----:B------:R-:W-:Y:S01]  /*68c0*/  IMAD.U32 R2, RZ, RZ, UR49 ;  /* 0x00000031ff027e24 */ /* 0x000fe2000f8e00ff */
[----:B------:R-:W-:Y:S01]  /*68d0*/  UIADD3 UR49, UPT, UPT, UR49, 0x1, URZ ;  /* 0x0000000131317890 */ /* 0x000fe2000fffe0ff */
[----:B------:R-:W-:Y:S03]  /*68e0*/  IMAD.U32 R0, RZ, RZ, UR37 ;  /* 0x00000025ff007e24 */ /* 0x000fe6000f8e00ff */
[----:B------:R-:W-:Y:S04]  /*68f0*/  UISETP.NE.AND UP0, UPT, UR49, 0x3, UPT ;  /* 0x000000033100788c */ /* 0x000fe8000bf05270 */
[----:B------:R-:W-:Y:S03]  /*6900*/  USEL UR49, UR49, URZ, UP0 ;  /* 0x000000ff31317287 */ /* 0x000fe60008000000 */
[----:B------:R-:W-:Y:S05]  /*6910*/  @P0 LEA R2, R2, UR48, 0x3 ;  /* 0x0000003002020c11 */ /* 0x000fea000f8e18ff */
[----:B------:R-:W-:Y:S05]  /*6920*/  @P0 VIADD R2, R2, 0x48 ;  /* 0x0000004802020836 */ /* 0x000fea0000000000 */
[----:B------:R-:W-:Y:S04]  /*6930*/  @P0 PRMT R0, R0, 0x654, R2 ;  /* 0x0000065400000816 */ /* 0x000fe80000000002 */
[----:B------:R2:W-:Y:S03]  /*6940*/  @P0 SYNCS.ARRIVE.TRANS64.RED.A1T0 RZ, [R0+URZ], RZ ;  /* 0x000000ff00ff09a7 */ /* 0x0005e600081004ff */
.L_x_108:
[----:B------:R-:W-:Y:S01]  /*6950*/  ISETP.NE.AND P2, PT, R71, RZ, PT ;  /* 0x000000ff4700720c */ /* 0x000fe20003f45270 */
[----:B------:R-:W-:Y:S01]  /*6960*/  UIADD3 UR50, UPT, UPT, UR50, 0x2, URZ ;  /* 0x0000000232327890 */ /* 0x000fe2000fffe0ff */
[----:B------:R-:W-:Y:S01]  /*6970*/  ISETP.NE.AND P0, PT, R73, 0x2, PT ;  /* 0x000000024900780c */ /* 0x000fe20003f05270 */
[----:B------:R-:W-:Y:S01]  /*6980*/  IMAD.IADD R20, R29, 0x1, R58 ;  /* 0x000000011d147824 */ /* 0x000fe200078e023a */
[----:B------:R-:W-:Y:S01]  /*6990*/  ISETP.NE.AND P1, PT, R31, 0x4, PT ;  /* 0x000000041f00780c */ /* 0x000fe20003f25270 */
[----:B------:R-:W-:Y:S01]  /*69a0*/  IMAD.IADD R21, R30, 0x1, R59 ;  /* 0x000000011e157824 */ /* 0x000fe200078e023b */
[----:B------:R-:W-:Y:S02]  /*69b0*/  SEL R2, RZ, 0x1, P0 ;  /* 0x00000001ff027807 */ /* 0x000fe40000000000 */
[----:B--2---:R-:W-:Y:S02]  /*69c0*/  SEL R0, RZ, 0x1, P1 ;  /* 0x00000001ff007807 */ /* 0x004fe40000800000 */
[----:B------:R-:W-:Y:S02]  /*69d0*/  LOP3.LUT R67, R67, R2, RZ, 0x3c, !PT ;  /* 0x0000000243437212 */ /* 0x000fe400078e3cff */
[----:B------:R-:W-:Y:S02]  /*69e0*/  LOP3.LUT R68, R68, R0, RZ, 0x3c, !PT ;  /* 0x0000000044447212 */ /* 0x000fe400078e3cff */
[----:B------:R-:W-:Y:S02]  /*69f0*/  @P2 R2UR UR36, R66 ;  /* 0x00000000422422ca */ /* 0x000fe400000e0000 */
[----:B------:R-:W-:Y:S02]  /*6a00*/  SEL R73, R73, RZ, P0 ;  /* 0x000000ff49497207 */ /* 0x000fe40000000000 */
[----:B------:R-:W-:Y:S01]  /*6a10*/  SEL R31, R31, RZ, P1 ;  /* 0x000000ff1f1f7207 */ /* 0x000fe20000800000 */
[----:B------:R-:W-:Y:S10]  /*6a20*/  @P2 BRA `(.L_x_109) ;  /* 0xffffffdc00e02947 */ /* 0x000ff4000383ffff */
[----:B------:R-:W-:-:S09]  /*6a30*/  UISETP.NE.AND UP0, UPT, UR53, URZ, UPT ;  /* 0x000000ff3500728c */ /* 0x000fd2000bf05270 */
[----:B------:R-:W-:Y:S05]  /*6a40*/  BRA.U !UP0, `(.L_x_110) ;  /* 0x0000000108487547 */ /* 0x000fea000b800000 */
[----:B------:R-:W2:Y:S02]  /*6a50*/  LDCU.64 UR4, c[0x0][0x890] ;  /* 0x00011200ff0477ac */ /* 0x000ea40008000a00 */
[----:B--2---:R-:W-:-:S04]  /*6a60*/  UISETP.NE.U32.AND UP0, UPT, UR4, URZ, UPT ;  /* 0x000000ff0400728c */ /* 0x004fc8000bf05070 */
[----:B------:R-:W-:-:S09]  /*6a70*/  UISETP.NE.AND.EX UP0, UPT, UR5, URZ, UPT, UP0 ;  /* 0x000000ff0500728c */ /* 0x000fd2000bf05300 */
[----:B------:R-:W-:Y:S05]  /*6a80*/  BRA.U UP0, `(.L_x_111) ;  /* 0x00000001000c7547 */ /* 0x000fea000b800000 */
[----:B------:R-:W-:-:S13]  /*6a90*/  FSETP.NEU.AND P0, PT, R35, RZ, PT ;  /* 0x000000ff2300720b */ /* 0x000fda0003f0d000 */
[----:B------:R-:W-:Y:S05]  /*6aa0*/  @!P0 EXIT ;  /* 0x000000000000894d */ /* 0x000fea0003800000 */
[----:B------:R-:W-:Y:S05]  /*6ab0*/  BRA `(.L_x_110) ;  /* 0x00000000002c7947 */ /* 0x000fea0003800000 */
.L_x_111:
[----:B------:R-:W-:Y:S01]  /*6ac0*/  ISETP.NE.AND P0, PT, R72, RZ, PT ;  /* 0x000000ff4800720c */ /* 0x000fe20003f05270 */
[----:B------:R-:W-:-:S12]  /*6ad0*/  BSSY.RECONVERGENT B0, `(.L_x_110) ;  /* 0x0000009000007945 */ /* 0x000fd80003800200 */
[----:B------:R-:W-:Y:S05]  /*6ae0*/  @P0 BRA `(.L_x_112) ;  /* 0x0000000000140947 */ /* 0x000fea0003800000 */
[----:B------:R-:W2:Y:S02]  /*6af0*/  LDCU.64 UR4, c[0x0][0x888] ;  /* 0x00011100ff0477ac */ /* 0x000ea40008000a00 */
[----:B--2---:R-:W-:-:S04]  /*6b00*/  ISETP.NE.U32.AND P0, PT, RZ, UR4, PT ;  /* 0x00000004ff007c0c */ /* 0x004fc8000bf05070 */
[----:B------:R-:W-:-:S13]  /*6b10*/  ISETP.NE.AND.EX P0, PT, RZ, UR5, PT, P0 ;  /* 0x00000005ff007c0c */ /* 0x000fda000bf05300 */
[----:B------:R-:W-:Y:S05]  /*6b20*/  @!P0 EXIT ;  /* 0x000000000000894d */ /* 0x000fea0003800000 */
[----:B------:R-:W-:Y:S05]  /*6b30*/  BRA `(.L_x_113) ;  /* 0x0000000000087947 */ /* 0x000fea0003800000 */
.L_x_112:
[----:B------:R-:W-:-:S13]  /*6b40*/  FSETP.NEU.AND P0, PT, R35, RZ, PT ;  /* 0x000000ff2300720b */ /* 0x000fda0003f0d000 */
[----:B------:R-:W-:Y:S05]  /*6b50*/  @!P0 EXIT ;  /* 0x000000000000894d */ /* 0x000fea0003800000 */
.L_x_113:
[----:B------:R-:W-:Y:S05]  /*6b60*/  BSYNC.RECONVERGENT B0 ;  /* 0x0000000000007941 */ /* 0x000fea0003800200 */
.L_x_110:
[----:B------:R-:W-:Y:S01]  /*6b70*/  ULEA UR4, UR49, UR48, 0x3 ;  /* 0x0000003031047291 */ /* 0x000fe2000f8e18ff */
[----:B------:R-:W-:-:S04]  /*6b80*/  DEPBAR.LE SB0, 0x0 ;  /* 0x000080000000791a */ /* 0x000fc80000000000 */
[----:B------:R-:W-:-:S04]  /*6b90*/  UIADD3 UR4, UPT, UPT, UR4, 0x48, URZ ;  /* 0x0000004804047890 */ /* 0x000fc8000fffe0ff */
[----:B------:R-:W-:-:S09]  /*6ba0*/  UPRMT UR4, UR37, 0x654, UR4 ;  /* 0x0000065425047896 */ /* 0x000fd20008000004 */
[----:B------:R-:W-:Y:S01]  /*6bb0*/  SYNCS.ARRIVE.TRANS64.RED.A1T0 RZ, [UR4], RZ ;  /* 0x000000ffffff79a7 */ /* 0x000fe20008100404 */
[----:B------:R-:W-:Y:S05]  /*6bc0*/  EXIT ;  /* 0x000000000000794d */ /* 0x000fea0003800000 */
.L_x_19:
[----:B--2---:R2:W1:Y:S02]  /*6bd0*/  SYNCS.PHASECHK.TRANS64.TRYWAIT P0, [R2+URZ+0xe0], R3 ;  /* 0x0000e003020075a7 */ /* 0x00446400080011ff */
[----:B-1----:R-:W-:Y:S05]  /*6be0*/  @!P0 NANOSLEEP.SYNCS 0x989680 ;  /* 0x009896800000895d */ /* 0x002fea0003900000 */
[----:B------:R-:W1:Y:S02]  /*6bf0*/  @!P0 SYNCS.PHASECHK.TRANS64 P0, [R2+URZ+0xe0], R3 ;  /* 0x0000e003020085a7 */ /* 0x000e6400080010ff */
[----:B-1----:R-:W-:Y:S05]  /*6c00*/  @!P0 BRA `(.L_x_19) ;  /* 0xfffffffc00f08947 */ /* 0x002fea000383ffff */
[----:B------:R-:W-:Y:S05]  /*6c10*/  BRA `(.L_x_114) ;  /* 0xffffffa800607947 */ /* 0x000fea000383ffff */
.L_x_22:
[----:B-1----:R-:W-:-:S07]  /*6c20*/  MOV R2, UR33 ;  /* 0x0000002100027c02 */ /* 0x002fce0008000f00 */
.L_x_115:
[----:B-1----:R1:W2:Y:S02]  /*6c30*/  SYNCS.PHASECHK.TRANS64.TRYWAIT P0, [R2+URZ+0x18], R4 ;  /* 0x00001804020075a7 */ /* 0x0022a400080011ff */
[----:B--2---:R-:W-:Y:S05]  /*6c40*/  @!P0 NANOSLEEP.SYNCS 0x989680 ;  /* 0x009896800000895d */ /* 0x004fea0003900000 */
[----:B------:R-:W2:Y:S02]  /*6c50*/  @!P0 SYNCS.PHASECHK.TRANS64 P0, [R2+URZ+0x18], R4 ;  /* 0x00001804020085a7 */ /* 0x000ea400080010ff */
[----:B--2---:R-:W-:Y:S05]  /*6c60*/  @!P0 BRA `(.L_x_115) ;  /* 0xfffffffc00f08947 */ /* 0x004fea000383ffff */
[----:B------:R-:W-:Y:S05]  /*6c70*/  BRA `(.L_x_21) ;  /* 0xffffffa800b07947 */ /* 0x000fea000383ffff */
.L_x_28:
[----:B-1----:R-:W-:-:S07]  /*6c80*/  MOV R2, UR17 ;  /* 0x0000001100027c02 */ /* 0x002fce0008000f00 */
.L_x_116:
[----:B-1----:R1:W2:Y:S02]  /*6c90*/  SYNCS.PHASECHK.TRANS64.TRYWAIT P0, [R2+URZ+0x18], R4 ;  /* 0x00001804020075a7 */ /* 0x0022a400080011ff */
[----:B--2---:R-:W-:Y:S05]  /*6ca0*/  @!P0 NANOSLEEP.SYNCS 0x989680 ;  /* 0x009896800000895d */ /* 0x004fea0003900000 */
[----:B------:R-:W2:Y:S02]  /*6cb0*/  @!P0 SYNCS.PHASECHK.TRANS64 P0, [R2+URZ+0x18], R4 ;  /* 0x00001804020085a7 */ /* 0x000ea400080010ff */
[----:B--2---:R-:W-:Y:S05]  /*6cc0*/  @!P0 BRA `(.L_x_116) ;  /* 0xfffffffc00f08947 */ /* 0x004fea000383ffff */
[----:B------:R-:W-:Y:S05]  /*6cd0*/  BRA `(.L_x_27) ;  /* 0xffffffac00547947 */ /* 0x000fea000383ffff */
.L_x_32:
[----:B-1----:R1:W2:Y:S02]  /*6ce0*/  SYNCS.PHASECHK.TRANS64.TRYWAIT P0, [R2+URZ+0x70], R3 ;  /* 0x00007003020075a7 */ /* 0x0022a400080011ff */
[----:B--2---:R-:W-:Y:S05]  /*6cf0*/  @!P0 NANOSLEEP.SYNCS 0x989680 ;  /* 0x009896800000895d */ /* 0x004fea0003900000 */
[----:B------:R-:W2:Y:S02]  /*6d00*/  @!P0 SYNCS.PHASECHK.TRANS64 P0, [R2+URZ+0x70], R3 ;  /* 0x00007003020085a7 */ /* 0x000ea400080010ff */
[----:B--2---:R-:W-:Y:S05]  /*6d10*/  @!P0 BRA `(.L_x_32) ;  /* 0xfffffffc00f08947 */ /* 0x004fea000383ffff */
[----:B------:R-:W-:Y:S05]  /*6d20*/  BRA `(.L_x_117) ;  /* 0xffffffac00e07947 */ /* 0x000fea000383ffff */
.L_x_36:
[----:B----4-:R-:W-:-:S07]  /*6d30*/  MOV R0, UR5 ;  /* 0x0000000500007c02 */ /* 0x010fce0008000f00 */
.L_x_118:
[----:B-1----:R1:W2:Y:S02]  /*6d40*/  SYNCS.PHASECHK.TRANS64.TRYWAIT P0, [R0+URZ], R2 ;  /* 0x00000002000075a7 */ /* 0x0022a400080011ff */
[----:B--2---:R-:W-:Y:S05]  /*6d50*/  @!P0 NANOSLEEP.SYNCS 0x989680 ;  /* 0x009896800000895d */ /* 0x004fea0003900000 */
[----:B------:R-:W2:Y:S02]  /*6d60*/  @!P0 SYNCS.PHASECHK.TRANS64 P0, [R0+URZ], R2 ;  /* 0x00000002000085a7 */ /* 0x000ea400080010ff */
[----:B--2---:R-:W-:Y:S05]  /*6d70*/  @!P0 BRA `(.L_x_118) ;  /* 0xfffffffc00f08947 */ /* 0x004fea000383ffff */
[----:B------:R-:W-:Y:S05]  /*6d80*/  BRA `(.L_x_119) ;  /* 0xffffffb400507947 */ /* 0x000fea000383ffff */
.L_x_37:
[----:B----4-:R-:W-:-:S07]  /*6d90*/  MOV R0, UR5 ;  /* 0x0000000500007c02 */ /* 0x010fce0008000f00 */
.L_x_120:
[----:B-1----:R1:W2:Y:S02]  /*6da0*/  SYNCS.PHASECHK.TRANS64.TRYWAIT P0, [R0+URZ], R2 ;  /* 0x00000002000075a7 */ /* 0x0022a400080011ff */
[----:B--2---:R-:W-:Y:S05]  /*6db0*/  @!P0 NANOSLEEP.SYNCS 0x989680 ;  /* 0x009896800000895d */ /* 0x004fea0003900000 */
[----:B------:R-:W2:Y:S02]  /*6dc0*/  @!P0 SYNCS.PHASECHK.TRANS64 P0, [R0+URZ], R2 ;  /* 0x00000002000085a7 */ /* 0x000ea400080010ff */
[----:B--2---:R-:W-:Y:S05]  /*6dd0*/  @!P0 BRA `(.L_x_120) ;  /* 0xfffffffc00f08947 */ /* 0x004fea000383ffff */
[----:B------:R-:W-:Y:S05]  /*6de0*/  BRA `(.L_x_121) ;  /* 0xffffffb4005c7947 */ /* 0x000fea000383ffff */
.L_x_40:
[----:B-1----:R1:W2:Y:S02]  /*6df0*/  SYNCS.PHASECHK.TRANS64.TRYWAIT P0, [R0+URZ+0xd0], R4 ;  /* 0x0000d004000075a7 */ /* 0x0022a400080011ff */
[----:B--2---:R-:W-:Y:S05]  /*6e00*/  @!P0 NANOSLEEP.SYNCS 0x989680 ;  /* 0x009896800000895d */ /* 0x004fea0003900000 */
[----:B------:R-:W2:Y:S02]  /*6e10*/  @!P0 SYNCS.PHASECHK.TRANS64 P0, [R0+URZ+0xd0], R4 ;  /* 0x0000d004000085a7 */ /* 0x000ea400080010ff */
[----:B--2---:R-:W-:Y:S05]  /*6e20*/  @!P0 BRA `(.L_x_40) ;  /* 0xfffffffc00f08947 */ /* 0x004fea000383ffff */
[----:B------:R-:W-:Y:S05]  /*6e30*/  BRA `(.L_x_122) ;  /* 0xffffffb400b87947 */ /* 0x000fea000383ffff */
.L_x_41:
[----:B------:R-:W-:-:S07]  /*6e40*/  MOV R0, UR5 ;  /* 0x0000000500007c02 */ /* 0x000fce0008000f00 */
.L_x_123:
[----:B-1----:R1:W2:Y:S02]  /*6e50*/  SYNCS.PHASECHK.TRANS64.TRYWAIT P0, [R0+URZ+0x80], R5 ;  /* 0x00008005000075a7 */ /* 0x0022a400080011ff */
[----:B--2---:R-:W-:Y:S05]  /*6e60*/  @!P0 NANOSLEEP.SYNCS 0x989680 ;  /* 0x009896800000895d */ /* 0x004fea0003900000 */
[----:B------:R-:W2:Y:S02]  /*6e70*/  @!P0 SYNCS.PHASECHK.TRANS64 P0, [R0+URZ+0x80], R5 ;  /* 0x00008005000085a7 */ /* 0x000ea400080010ff */
[----:B--2---:R-:W-:Y:S05]  /*6e80*/  @!P0 BRA `(.L_x_123) ;  /* 0xfffffffc00f08947 */ /* 0x004fea000383ffff */
[----:B------:R-:W-:Y:S05]  /*6e90*/  BRA `(.L_x_124) ;  /* 0xffffffb400c87947 */ /* 0x000fea000383ffff */
.L_x_42:
[----:B-1----:R1:W2:Y:S02]  /*6ea0*/  SYNCS.PHASECHK.TRANS64.TRYWAIT P1, [R0+URZ+0x70], R4 ;  /* 0x00007004000075a7 */ /* 0x0022a400080211ff */
[----:B--2---:R-:W-:Y:S05]  /*6eb0*/  @!P1 NANOSLEEP.SYNCS 0x989680 ;  /* 0x009896800000995d */ /* 0x004fea0003900000 */
[----:B------:R-:W2:Y:S02]  /*6ec0*/  @!P1 SYNCS.PHASECHK.TRANS64 P1, [R0+URZ+0x70], R4 ;  /* 0x00007004000095a7 */ /* 0x000ea400080210ff */
[----:B--2---:R-:W-:Y:S05]  /*6ed0*/  @!P1 BRA `(.L_x_42) ;  /* 0xfffffffc00f09947 */ /* 0x004fea000383ffff */
[----:B------:R-:W-:Y:S05]  /*6ee0*/  BRA `(.L_x_125) ;  /* 0xffffffb400f87947 */ /* 0x000fea000383ffff */
.L_x_45:
[----:B------:R-:W-:-:S07]  /*6ef0*/  MOV R0, UR5 ;  /* 0x0000000500007c02 */ /* 0x000fce0008000f00 */
.L_x_126:
[----:B-1----:R1:W2:Y:S02]  /*6f00*/  SYNCS.PHASECHK.TRANS64.TRYWAIT P0, [R0+URZ+0x80], R2 ;  /* 0x00008002000075a7 */ /* 0x0022a400080011ff */
[----:B--2---:R-:W-:Y:S05]  /*6f10*/  @!P0 NANOSLEEP.SYNCS 0x989680 ;  /* 0x009896800000895d */ /* 0x004fea0003900000 */
[----:B------:R-:W2:Y:S02]  /*6f20*/  @!P0 SYNCS.PHASECHK.TRANS64 P0, [R0+URZ+0x80], R2 ;  /* 0x00008002000085a7 */ /* 0x000ea400080010ff */
[----:B--2---:R-:W-:Y:S05]  /*6f30*/  @!P0 BRA `(.L_x_126) ;  /* 0xfffffffc00f08947 */ /* 0x004fea000383ffff */
[----:B------:R-:W-:Y:S05]  /*6f40*/  BRA `(.L_x_44) ;  /* 0xffffffb8004c7947 */ /* 0x000fea000383ffff */
.L_x_52:
[----:B-1----:R1:W2:Y:S02]  /*6f50*/  SYNCS.PHASECHK.TRANS64.TRYWAIT P1, [R0+URZ+0x70], R2 ;  /* 0x00007002000075a7 */ /* 0x0022a400080211ff */
[----:B--2---:R-:W-:Y:S05]  /*6f60*/  @!P1 NANOSLEEP.SYNCS 0x989680 ;  /* 0x009896800000995d */ /* 0x004fea0003900000 */
[----:B------:R-:W2:Y:S02]  /*6f70*/  @!P1 SYNCS.PHASECHK.TRANS64 P1, [R0+URZ+0x70], R2 ;  /* 0x00007002000095a7 */ /* 0x000ea400080210ff */
[----:B--2---:R-:W-:Y:S05]  /*6f80*/  @!P1 BRA `(.L_x_52) ;  /* 0xfffffffc00f09947 */ /* 0x004fea000383ffff */
[----:B------:R-:W-:Y:S05]  /*6f90*/  BRA `(.L_x_127) ;  /* 0xffffffbc00ac7947 */ /* 0x000fea000383ffff */
.L_x_53:
[----:B------:R-:W-:-:S07]  /*6fa0*/  MOV R2, UR8 ;  /* 0x0000000800027c02 */ /* 0x000fce0008000f00 */
.L_x_128:
[----:B-1----:R1:W2:Y:S02]  /*6fb0*/  SYNCS.PHASECHK.TRANS64.TRYWAIT P0, [R2+URZ+0xb0], R0 ;  /* 0x0000b000020075a7 */ /* 0x0022a400080011ff */
[----:B--2---:R-:W-:Y:S05]  /*6fc0*/  @!P0 NANOSLEEP.SYNCS 0x989680 ;  /* 0x009896800000895d */ /* 0x004fea0003900000 */
[----:B------:R-:W2:Y:S02]  /*6fd0*/  @!P0 SYNCS.PHASECHK.TRANS64 P0, [R2+URZ+0xb0], R0 ;  /* 0x0000b000020085a7 */ /* 0x000ea400080010ff */
[----:B--2---:R-:W-:Y:S05]  /*6fe0*/  @!P0 BRA `(.L_x_128) ;  /* 0xfffffffc00f08947 */ /* 0x004fea000383ffff */
[----:B------:R-:W-:Y:S05]  /*6ff0*/  BRA `(.L_x_129) ;  /* 0xffffffbc00fc7947 */ /* 0x000fea000383ffff */
.L_x_56:
[----:B------:R-:W-:Y:S07]  /*7000*/  MOV R0, UR7 ;  /* 0x0000000700007c02 */ /* 0x000fee0008000f00 */
.L_x_130:
[----:B-1----:R1:W2:Y:S02]  /*7010*/  SYNCS.PHASECHK.TRANS64.TRYWAIT P0, [R0+URZ], R2 ;  /* 0x00000002000075a7 */ /* 0x0022a400080011ff */
[----:B--2---:R-:W-:Y:S05]  /*7020*/  @!P0 NANOSLEEP.SYNCS 0x989680 ;  /* 0x009896800000895d */ /* 0x004fea0003900000 */
[----:B------:R-:W2:Y:S02]  /*7030*/  @!P0 SYNCS.PHASECHK.TRANS64 P0, [R0+URZ], R2 ;  /* 0x00000002000085a7 */ /* 0x000ea400080010ff */
[----:B--2---:R-:W-:Y:S05]  /*7040*/  @!P0 BRA `(.L_x_130) ;  /* 0xfffffffc00f08947 */ /* 0x004fea000383ffff */
[----:B------:R-:W-:Y:S05]  /*7050*/  BRA `(.L_x_55) ;  /* 0xffffffc000187947 */ /* 0x000fea000383ffff */
.L_x_59:
[----:B------:R-:W-:-:S07]  /*7060*/  MOV R0, UR5 ;  /* 0x0000000500007c02 */ /* 0x000fce0008000f00 */
.L_x_131:
[----:B--2---:R2:W3:Y:S02]  /*7070*/  SYNCS.PHASECHK.TRANS64.TRYWAIT P0, [R0+URZ], R2 ;  /* 0x00000002000075a7 */ /* 0x0044e400080011ff */
[----:B---3--:R-:W-:Y:S05]  /*7080*/  @!P0 NANOSLEEP.SYNCS 0x989680 ;  /* 0x009896800000895d */ /* 0x008fea0003900000 */
[----:B------:R-:W3:Y:S02]  /*7090*/  @!P0 SYNCS.PHASECHK.TRANS64 P0, [R0+URZ], R2 ;  /* 0x00000002000085a7 */ /* 0x000ee400080010ff */
[----:B---3--:R-:W-:Y:S05]  /*70a0*/  @!P0 BRA `(.L_x_131) ;  /* 0xfffffffc00f08947 */ /* 0x008fea000383ffff */
[----:B------:R-:W-:Y:S05]  /*70b0*/  BRA `(.L_x_132) ;  /* 0xffffffc000cc7947 */ /* 0x000fea000383ffff */
.L_x_60:
[----:B------:R-:W-:-:S07]  /*70c0*/  MOV R0, UR5 ;  /* 0x0000000500007c02 */ /* 0x000fce0008000f00 */
.L_x_133:
[----:B-1----:R1:W2:Y:S02]  /*70d0*/  SYNCS.PHASECHK.TRANS64.TRYWAIT P0, [R0+URZ], R3 ;  /* 0x00000003000075a7 */ /* 0x0022a400080011ff */
[----:B--2---:R-:W-:Y:S05]  /*70e0*/  @!P0 NANOSLEEP.SYNCS 0x989680 ;  /* 0x009896800000895d */ /* 0x004fea0003900000 */
[----:B------:R-:W2:Y:S02]  /*70f0*/  @!P0 SYNCS.PHASECHK.TRANS64 P0, [R0+URZ], R3 ;  /* 0x00000003000085a7 */ /* 0x000ea400080010ff */
[----:B--2---:R-:W-:Y:S05]  /*7100*/  @!P0 BRA `(.L_x_133) ;  /* 0xfffffffc00f08947 */ /* 0x004fea000383ffff */
[----:B------:R-:W-:Y:S05]  /*7110*/  BRA `(.L_x_134) ;  /* 0xffffffc000d87947 */ /* 0x000fea000383ffff */
.L_x_61:
[----:B------:R-:W-:-:S07]  /*7120*/  MOV R0, UR5 ;  /* 0x0000000500007c02 */ /* 0x000fce0008000f00 */
.L_x_135:
[----:B-1----:R1:W2:Y:S02]  /*7130*/  SYNCS.PHASECHK.TRANS64.TRYWAIT P0, [R0+URZ], R3 ;  /* 0x00000003000075a7 */ /* 0x0022a400080011ff */
[----:B--2---:R-:W-:Y:S05]  /*7140*/  @!P0 NANOSLEEP.SYNCS 0x989680 ;  /* 0x009896800000895d */ /* 0x004fea0003900000 */
[----:B------:R-:W2:Y:S02]  /*7150*/  @!P0 SYNCS.PHASECHK.TRANS64 P0, [R0+URZ], R3 ;  /* 0x00000003000085a7 */ /* 0x000ea400080010ff */
[----:B--2---:R-:W-:Y:S05]  /*7160*/  @!P0 BRA `(.L_x_135) ;  /* 0xfffffffc00f08947 */ /* 0x004fea000383ffff */
[----:B------:R-:W-:Y:S05]  /*7170*/  BRA `(.L_x_136) ;  /* 0xffffffc000e47947 */ /* 0x000fea000383ffff */
.L_x_62:
[----:B-1----:R-:W-:-:S07]  /*7180*/  MOV R0, UR7 ;  /* 0x0000000700007c02 */ /* 0x002fce0008000f00 */
.L_x_137:
[----:B-1----:R1:W2:Y:S02]  /*7190*/  SYNCS.PHASECHK.TRANS64.TRYWAIT P0, [R0+URZ], R2 ;  /* 0x00000002000075a7 */ /* 0x0022a400080011ff */
[----:B--2---:R-:W-:Y:S05]  /*71a0*/  @!P0 NANOSLEEP.SYNCS 0x989680 ;  /* 0x009896800000895d */ /* 0x004fea0003900000 */
[----:B------:R-:W2:Y:S02]  /*71b0*/  @!P0 SYNCS.PHASECHK.TRANS64 P0, [R0+URZ], R2 ;  /* 0x00000002000085a7 */ /* 0x000ea400080010ff */
[----:B--2---:R-:W-:Y:S05]  /*71c0*/  @!P0 BRA `(.L_x_137) ;  /* 0xfffffffc00f08947 */ /* 0x004fea000383ffff */
[----:B------:R-:W-:Y:S05]  /*71d0*/  BRA `(.L_x_138) ;  /* 0xffffffc000f07947 */ /* 0x000fea000383ffff */
.L_x_67:
[----:B--2---:R2:W3:Y:S02]  /*71e0*/  SYNCS.PHASECHK.TRANS64.TRYWAIT P0, [R0+URZ+0x70], R2 ;  /* 0x00007002000075a7 */ /* 0x0044e400080011ff */
[----:B---3--:R-:W-:Y:S05]  /*71f0*/  @!P0 NANOSLEEP.SYNCS 0x989680 ;  /* 0x009896800000895d */ /* 0x008fea0003900000 */
[----:B------:R-:W3:Y:S02]  /*7200*/  @!P0 SYNCS.PHASECHK.TRANS64 P0, [R0+URZ+0x70], R2 ;  /* 0x00007002000085a7 */ /* 0x000ee400080010ff */
[----:B---3--:R-:W-:Y:S05]  /*7210*/  @!P0 BRA `(.L_x_67) ;  /* 0xfffffffc00f08947 */ /* 0x008fea000383ffff */
[----:B------:R-:W-:Y:S05]  /*7220*/  BRA `(.L_x_139) ;  /* 0xffffffc400e87947 */ /* 0x000fea000383ffff */
.L_x_70:
[----:B------:R-:W-:Y:S07]  /*7230*/  MOV R0, UR7 ;  /* 0x0000000700007c02 */ /* 0x000fee0008000f00 */
.L_x_140:
[----:B--2---:R2:W3:Y:S02]  /*7240*/  SYNCS.PHASECHK.TRANS64.TRYWAIT P0, [R0+URZ+0x68], R2 ;  /* 0x00006802000075a7 */ /* 0x0044e400080011ff */
[----:B---3--:R-:W-:Y:S05]  /*7250*/  @!P0 NANOSLEEP.SYNCS 0x989680 ;  /* 0x009896800000895d */ /* 0x008fea0003900000 */
[----:B------:R-:W3:Y:S02]  /*7260*/  @!P0 SYNCS.PHASECHK.TRANS64 P0, [R0+URZ+0x68], R2 ;  /* 0x00006802000085a7 */ /* 0x000ee400080010ff */
[----:B---3--:R-:W-:Y:S05]  /*7270*/  @!P0 BRA `(.L_x_140) ;  /* 0xfffffffc00f08947 */ /* 0x008fea000383ffff */
[----:B------:R-:W-:Y:S05]  /*7280*/  BRA `(.L_x_69) ;  /* 0xffffffc800c87947 */ /* 0x000fea000383ffff */
.L_x_73:
[----:B------:R-:W-:Y:S07]  /*7290*/  MOV R0, UR15 ;  /* 0x0000000f00007c02 */ /* 0x000fee0008000f00 */
.L_x_141:
[----:B-1----:R1:W2:Y:S02]  /*72a0*/  SYNCS.PHASECHK.TRANS64.TRYWAIT P0, [R0+URZ+0x48], R9 ;  /* 0x00004809000075a7 */ /* 0x0022a400080011ff */
[----:B--2---:R-:W-:Y:S05]  /*72b0*/  @!P0 NANOSLEEP.SYNCS 0x989680 ;  /* 0x009896800000895d */ /* 0x004fea0003900000 */
[----:B------:R-:W2:Y:S02]  /*72c0*/  @!P0 SYNCS.PHASECHK.TRANS64 P0, [R0+URZ+0x48], R9 ;  /* 0x00004809000085a7 */ /* 0x000ea400080010ff */
[----:B--2---:R-:W-:Y:S05]  /*72d0*/  @!P0 BRA `(.L_x_141) ;  /* 0xfffffffc00f08947 */ /* 0x004fea000383ffff */
[----:B------:R-:W-:Y:S05]  /*72e0*/  BRA `(.L_x_142) ;  /* 0xffffffcc00407947 */ /* 0x000fea000383ffff */
.L_x_74:
[----:B------:R-:W-:Y:S07]  /*72f0*/  MOV R0, UR13 ;  /* 0x0000000d00007c02 */ /* 0x000fee0008000f00 */
.L_x_143:
[----:B-1----:R1:W2:Y:S02]  /*7300*/  SYNCS.PHASECHK.TRANS64.TRYWAIT P0, [R0+URZ+0x48], R20 ;  /* 0x00004814000075a7 */ /* 0x0022a400080011ff */
[----:B--2---:R-:W-:Y:S05]  /*7310*/  @!P0 NANOSLEEP.SYNCS 0x989680 ;  /* 0x009896800000895d */ /* 0x004fea0003900000 */
[----:B------:R-:W2:Y:S02]  /*7320*/  @!P0 SYNCS.PHASECHK.TRANS64 P0, [R0+URZ+0x48], R20 ;  /* 0x00004814000085a7 */ /* 0x000ea400080010ff */
[----:B--2---:R-:W-:Y:S05]  /*7330*/  @!P0 BRA `(.L_x_143) ;  /* 0xfffffffc00f08947 */ /* 0x004fea000383ffff */
[----:B------:R-:W-:Y:S05]  /*7340*/  BRA `(.L_x_144) ;  /* 0xffffffcc00e07947 */ /* 0x000fea000383ffff */
.L_x_76:
[----:B------:R-:W-:-:S07]  /*7350*/  MOV R0, UR4 ;  /* 0x0000000400007c02 */ /* 0x000fce0008000f00 */
.L_x_145:
[----:B-1----:R1:W3:Y:S02]  /*7360*/  SYNCS.PHASECHK.TRANS64.TRYWAIT P0, [R0+URZ], R2 ;  /* 0x00000002000075a7 */ /* 0x0022e400080011ff */
[----:B---3--:R-:W-:Y:S05]  /*7370*/  @!P0 NANOSLEEP.SYNCS 0x989680 ;  /* 0x009896800000895d */ /* 0x008fea0003900000 */
[----:B------:R-:W3:Y:S02]  /*7380*/  @!P0 SYNCS.PHASECHK.TRANS64 P0, [R0+URZ], R2 ;  /* 0x00000002000085a7 */ /* 0x000ee400080010ff */
[----:B---3--:R-:W-:Y:S05]  /*7390*/  @!P0 BRA `(.L_x_145) ;  /* 0xfffffffc00f08947 */ /* 0x008fea000383ffff */
[----:B------:R-:W-:Y:S05]  /*73a0*/  BRA `(.L_x_146) ;  /* 0xffffffd0006c7947 */ /* 0x000fea000383ffff */
.L_x_77:
[----:B------:R-:W-:-:S07]  /*73b0*/  MOV R0, UR4 ;  /* 0x0000000400007c02 */ /* 0x000fce0008000f00 */
.L_x_147:
[----:B-1----:R1:W3:Y:S02]  /*73c0*/  SYNCS.PHASECHK.TRANS64.TRYWAIT P0, [R0+URZ], R2 ;  /* 0x00000002000075a7 */ /* 0x0022e400080011ff */
[----:B---3--:R-:W-:Y:S05]  /*73d0*/  @!P0 NANOSLEEP.SYNCS 0x989680 ;  /* 0x009896800000895d */ /* 0x008fea0003900000 */
[----:B------:R-:W3:Y:S02]  /*73e0*/  @!P0 SYNCS.PHASECHK.TRANS64 P0, [R0+URZ], R2 ;  /* 0x00000002000085a7 */ /* 0x000ee400080010ff */
[----:B---3--:R-:W-:Y:S05]  /*73f0*/  @!P0 BRA `(.L_x_147) ;  /* 0xfffffffc00f08947 */ /* 0x008fea000383ffff */
[----:B------:R-:W-:Y:S05]  /*7400*/  BRA `(.L_x_148) ;  /* 0xffffffd000787947 */ /* 0x000fea000383ffff */
.L_x_79:
[----:B--2---:R2:W4:Y:S02]  /*7410*/  SYNCS.PHASECHK.TRANS64.TRYWAIT P0, [R0+URZ+0x70], R2 ;  /* 0x00007002000075a7 */ /* 0x00452400080011ff */
[----:B----4-:R-:W-:Y:S05]  /*7420*/  @!P0 NANOSLEEP.SYNCS 0x989680 ;  /* 0x009896800000895d */ /* 0x010fea0003900000 */
[----:B------:R-:W4:Y:S02]  /*7430*/  @!P0 SYNCS.PHASECHK.TRANS64 P0, [R0+URZ+0x70], R2 ;  /* 0x00007002000085a7 */ /* 0x000f2400080010ff */
[----:B----4-:R-:W-:Y:S05]  /*7440*/  @!P0 BRA `(.L_x_79) ;  /* 0xfffffffc00f08947 */ /* 0x010fea000383ffff */
[----:B------:R-:W-:Y:S05]  /*7450*/  BRA `(.L_x_149) ;  /* 0xffffffd400687947 */ /* 0x000fea000383ffff */
.L_x_89:
[----:B-1----:R1:W3:Y:S02]  /*7460*/  SYNCS.PHASECHK.TRANS64.TRYWAIT P1, [R2+URZ+0x30], R4 ;  /* 0x00003004020075a7 */ /* 0x0022e400080211ff */
[----:B---3--:R-:W-:Y:S05]  /*7470*/  @!P1 NANOSLEEP.SYNCS 0x989680 ;  /* 0x009896800000995d */ /* 0x008fea0003900000 */
[----:B------:R-:W3:Y:S02]  /*7480*/  @!P1 SYNCS.PHASECHK.TRANS64 P1, [R2+URZ+0x30], R4 ;  /* 0x00003004020095a7 */ /* 0x000ee400080210ff */
[----:B---3--:R-:W-:Y:S05]  /*7490*/  @!P1 BRA `(.L_x_89) ;  /* 0xfffffffc00f09947 */ /* 0x008fea000383ffff */
[----:B------:R-:W-:Y:S05]  /*74a0*/  BRA `(.L_x_88) ;  /* 0xffffffe000687947 */ /* 0x000fea000383ffff */
.L_x_91:
[----:B-1----:R1:W2:Y:S02]  /*74b0*/  SYNCS.PHASECHK.TRANS64.TRYWAIT P0, [R44+URZ+0x90], R3 ;  /* 0x000090032c0075a7 */ /* 0x0022a400080011ff */
[----:B--2---:R-:W-:Y:S05]  /*74c0*/  @!P0 NANOSLEEP.SYNCS 0x989680 ;  /* 0x009896800000895d */ /* 0x004fea0003900000 */
[----:B------:R-:W2:Y:S02]  /*74d0*/  @!P0 SYNCS.PHASECHK.TRANS64 P0, [R44+URZ+0x90], R3 ;  /* 0x000090032c0085a7 */ /* 0x000ea400080010ff */
[----:B--2---:R-:W-:Y:S05]  /*74e0*/  @!P0 BRA `(.L_x_91) ;  /* 0xfffffffc00f08947 */ /* 0x004fea000383ffff */
[----:B------:R-:W-:Y:S05]  /*74f0*/  BRA `(.L_x_90) ;  /* 0xffffffe000b87947 */ /* 0x000fea000383ffff */
.L_x_102:
[----:B-1----:R1:W2:Y:S02]  /*7500*/  SYNCS.PHASECHK.TRANS64.TRYWAIT P0, [R2+URZ+0x30], R45 ;  /* 0x0000302d020075a7 */ /* 0x0022a400080011ff */
[----:B--2---:R-:W-:Y:S05]  /*7510*/  @!P0 NANOSLEEP.SYNCS 0x989680 ;  /* 0x009896800000895d */ /* 0x004fea0003900000 */
[----:B------:R-:W2:Y:S02]  /*7520*/  @!P0 SYNCS.PHASECHK.TRANS64 P0, [R2+URZ+0x30], R45 ;  /* 0x0000302d020085a7 */ /* 0x000ea400080010ff */
[----:B--2---:R-:W-:Y:S05]  /*7530*/  @!P0 BRA `(.L_x_102) ;  /* 0xfffffffc00f08947 */ /* 0x004fea000383ffff */
[----:B------:R-:W-:Y:S05]  /*7540*/  BRA `(.L_x_101) ;  /* 0xffffffe800c87947 */ /* 0x000fea000383ffff */
        .weak           $__internal_0_$__cuda_sm10x_tcgen05_guardrail_trap_col_being_dealloced_not_returned_by_alloc
        .type           $__internal_0_$__cuda_sm10x_tcgen05_guardrail_trap_col_being_dealloced_not_returned_by_alloc,@function
        .size           $__internal_0_$__cuda_sm10x_tcgen05_guardrail_trap_col_being_dealloced_not_returned_by_alloc,($__internal_1_$__cuda_sm10x_tcgen05_guardrail_trap_phase_invalid_during_alloc - $__internal_0_$__cuda_sm10x_tcgen05_guardrail_trap_col_being_dealloced_not_returned_by_alloc)
$__internal_0_$__cuda_sm10x_tcgen05_guardrail_trap_col_being_dealloced_not_returned_by_alloc:
[----:B------:R-:W-:Y:S05]  /*7550*/  BPT.TRAP 0x1 ;  /* 0x000000040000795c */ /* 0x000fea0000300000 */
[----:B------:R-:W-:-:S04]  /*7560*/  HFMA2 R3, -RZ, RZ, 0, 0 ;  /* 0x00000000ff037431 */ /* 0x000fc800000001ff */
[----:B------:R-:W-:Y:S05]  /*7570*/  RET.REL.NODEC R2 `(_ZN7cutlass13device_kernelINS_4gemm6kernel13GemmUniversalIN4cute5tupleIJiiiiEEENS1_10collective13CollectiveMmaINS1_35MainloopSm100TmaUmmaWarpSpecializedILi3ELi2ELi4ENS5_IJNS4_1CILi1EEESB_SB_EEEEENS5_IJNSA_ILi64EEESE_NSA_ILi32EEEEEENS_10bfloat16_tENS5_IJlSB_lEEESH_SI_NS4_8TiledMMAINS4_8MMA_AtomIJNS4_20SM100_MMA_F16BF16_SSISH_SH_fLi64ELi64ELNS4_4UMMA5MajorE0ELSN_0ELNSM_7ScaleInE0ELSO_0EEEEEENS4_6LayoutISC_NS5_IJNSA_ILi0EEESS_SS_EEEEENS5_IJNS4_10UnderscoreESV_SV_EEEEENS4_13SM90_TMA_LOADENS4_14ComposedLayoutINS4_7SwizzleILi2ELi4ELi3EEENS4_18smem_ptr_flag_bitsILi16EEENSR_INS5_IJNSA_ILi8EEESF_EEENS5_IJSF_SB_EEEEEEEvNS4_8identityESY_S18_vS19_EENS_8epilogue10collective18CollectiveEpilogueINS1B_23Sm100TmaWarpSpecializedILi3ELi2ELi16ELb1ELb0EEEJSG_NS5_IJNSR_ISE_SB_EENSR_ISF_SB_EEEEESH_SI_SH_SI_NS1B_6fusion15FusionCallbacksIS1F_NS1J_17LinearCombinationISH_fSH_fLNS_15FloatRoundStyleE2EEESG_S1I_JEEENS4_5SM1004TMEM4LOAD26SM100_TMEM_LOAD_16dp256b4xESY_S18_NS4_17SM75_U32x4_LDSM_NENS4_14SM90_TMA_STOREES18_NS4_17SM90_U32x4_STSM_NENS4_39AutoVectorizingCopyWithAssumedAlignmentILi128EEEEEEvvEEEEvNT_6ParamsE) ;  /* 0xffffff8802a07950 */ /* 0x000fea0003c3ffff */
        .weak           $__internal_1_$__cuda_sm10x_tcgen05_guardrail_trap_phase_invalid_during_alloc
        .type           $__internal_1_$__cuda_sm10x_tcgen05_guardrail_trap_phase_invalid_during_alloc,@function
        .size           $__internal_1_$__cuda_sm10x_tcgen05_guardrail_trap_phase_invalid_during_alloc,($__internal_2_$__cuda_sm10x_tcgen05_guardrail_trap_unallocated_columns_being_dealloced - $__internal_1_$__cuda_sm10x_tcgen05_guardrail_trap_phase_invalid_during_alloc)
$__internal_1_$__cuda_sm10x_tcgen05_guardrail_trap_phase_invalid_during_alloc:
[----:B------:R-:W-:Y:S05]  /*7580*/  BPT.TRAP 0x1 ;  /* 0x000000040000795c */ /* 0x000fea0000300000 */
[----:B------:R-:W-:-:S04]  /*7590*/  MOV R3, 0x0 ;  /* 0x0000000000037802 */ /* 0x000fc80000000f00 */
[----:B------:R-:W-:Y:S05]  /*75a0*/  RET.REL.NODEC R2 `(_ZN7cutlass13device_kernelINS_4gemm6kernel13GemmUniversalIN4cute5tupleIJiiiiEEENS1_10collective13CollectiveMmaINS1_35MainloopSm100TmaUmmaWarpSpecializedILi3ELi2ELi4ENS5_IJNS4_1CILi1EEESB_SB_EEEEENS5_IJNSA_ILi64EEESE_NSA_ILi32EEEEEENS_10bfloat16_tENS5_IJlSB_lEEESH_SI_NS4_8TiledMMAINS4_8MMA_AtomIJNS4_20SM100_MMA_F16BF16_SSISH_SH_fLi64ELi64ELNS4_4UMMA5MajorE0ELSN_0ELNSM_7ScaleInE0ELSO_0EEEEEENS4_6LayoutISC_NS5_IJNSA_ILi0EEESS_SS_EEEEENS5_IJNS4_10UnderscoreESV_SV_EEEEENS4_13SM90_TMA_LOADENS4_14ComposedLayoutINS4_7SwizzleILi2ELi4ELi3EEENS4_18smem_ptr_flag_bitsILi16EEENSR_INS5_IJNSA_ILi8EEESF_EEENS5_IJSF_SB_EEEEEEEvNS4_8identityESY_S18_vS19_EENS_8epilogue10collective18CollectiveEpilogueINS1B_23Sm100TmaWarpSpecializedILi3ELi2ELi16ELb1ELb0EEEJSG_NS5_IJNSR_ISE_SB_EENSR_ISF_SB_EEEEESH_SI_SH_SI_NS1B_6fusion15FusionCallbacksIS1F_NS1J_17LinearCombinationISH_fSH_fLNS_15FloatRoundStyleE2EEESG_S1I_JEEENS4_5SM1004TMEM4LOAD26SM100_TMEM_LOAD_16dp256b4xESY_S18_NS4_17SM75_U32x4_LDSM_NENS4_14SM90_TMA_STOREES18_NS4_17SM90_U32x4_STSM_NENS4_39AutoVectorizingCopyWithAssumedAlignmentILi128EEEEEEvvEEEEvNT_6ParamsE) ;  /* 0xffffff8802947950 */ /* 0x000fea0003c3ffff */
        .weak           $__internal_2_$__cuda_sm10x_tcgen05_guardrail_trap_unallocated_columns_being_dealloced
        .type           $__internal_2_$__cuda_sm10x_tcgen05_guardrail_trap_unallocated_columns_being_dealloced,@function
        .size           $__internal_2_$__cuda_sm10x_tcgen05_guardrail_trap_unallocated_columns_being_dealloced,(.L_x_151 - $__internal_2_$__cuda_sm10x_tcgen05_guardrail_trap_unallocated_columns_being_dealloced)
$__internal_2_$__cuda_sm10x_tcgen05_guardrail_trap_unallocated_columns_being_dealloced:
[----:B------:R-:W-:Y:S05]  /*75b0*/  BPT.TRAP 0x1 ;  /* 0x000000040000795c */ /* 0x000fea0000300000 */
[----:B------:R-:W-:-:S04]  /*75c0*/  HFMA2 R3, -RZ, RZ, 0, 0 ;  /* 0x00000000ff037431 */ /* 0x000fc800000001ff */
[----:B------:R-:W-:Y:S05]  /*75d0*/  RET.REL.NODEC R2 `(_ZN7cutlass13device_kernelINS_4gemm6kernel13GemmUniversalIN4cute5tupleIJiiiiEEENS1_10collective13CollectiveMmaINS1_35MainloopSm100TmaUmmaWarpSpecializedILi3ELi2ELi4ENS5_IJNS4_1CILi1EEESB_SB_EEEEENS5_IJNSA_ILi64EEESE_NSA_ILi32EEEEEENS_10bfloat16_tENS5_IJlSB_lEEESH_SI_NS4_8TiledMMAINS4_8MMA_AtomIJNS4_20SM100_MMA_F16BF16_SSISH_SH_fLi64ELi64ELNS4_4UMMA5MajorE0ELSN_0ELNSM_7ScaleInE0ELSO_0EEEEEENS4_6LayoutISC_NS5_IJNSA_ILi0EEESS_SS_EEEEENS5_IJNS4_10UnderscoreESV_SV_EEEEENS4_13SM90_TMA_LOADENS4_14ComposedLayoutINS4_7SwizzleILi2ELi4ELi3EEENS4_18smem_ptr_flag_bitsILi16EEENSR_INS5_IJNSA_ILi8EEESF_EEENS5_IJSF_SB_EEEEEEEvNS4_8identityESY_S18_vS19_EENS_8epilogue10collective18CollectiveEpilogueINS1B_23Sm100TmaWarpSpecializedILi3ELi2ELi16ELb1ELb0EEEJSG_NS5_IJNSR_ISE_SB_EENSR_ISF_SB_EEEEESH_SI_SH_SI_NS1B_6fusion15FusionCallbacksIS1F_NS1J_17LinearCombinationISH_fSH_fLNS_15FloatRoundStyleE2EEESG_S1I_JEEENS4_5SM1004TMEM4LOAD26SM100_TMEM_LOAD_16dp256b4xESY_S18_NS4_17SM75_U32x4_LDSM_NENS4_14SM90_TMA_STOREES18_NS4_17SM90_U32x4_STSM_NENS4_39AutoVectorizingCopyWithAssumedAlignmentILi128EEEEEEvvEEEEvNT_6ParamsE) ;  /* 0xffffff8802887950 */ /* 0x000fea0003c3ffff */
.L_x_150:
[----:B------:R-:W-:-:S00]  /*75e0*/  BRA `(.L_x_150) ;  /* 0xfffffffc00fc7947 */ /* 0x000fc0000383ffff */
[----:B------:R-:W-:-:S00]  /*75f0*/  NOP ;  /* 0x0000000000007918 */ /* 0x000fc00000000000 */
        /* <DEDUP_REMOVED lines=8> */
.L_x_151:


//--------------------- .nv.global.init           --------------------------
	.section	.nv.global.init,"aw",@progbits
.nv.global.init:
	.type		$str$27,@object
	.size		$str$27,($str$28 - $str$27)
$str$27:
        /*0000*/ 	.byte	0x28, 0x61, 0x64, 0x64, 0x72, 0x65, 0x73, 0x73, 0x20, 0x26, 0x20, 0x6d, 0x61, 0x73, 0x6b, 0x29
        /*0010*/ 	.byte	0x20, 0x3d, 0x3d, 0x20, 0x30, 0x00
	.type		$str$28,@object
	.size		$str$28,($str$26 - $str$28)
$str$28:
        /*0016*/ 	.byte	0x2f, 0x74, 0x6d, 0x70, 0x2f, 0x63, 0x75, 0x74, 0x6c, 0x61, 0x73, 0x73, 0x5f, 0x73, 0x77, 0x65
        /*0026*/ 	.byte	0x65, 0x70, 0x5f, 0x73, 0x72, 0x63, 0x2f, 0x69, 0x6e, 0x63, 0x6c, 0x75, 0x64, 0x65, 0x2f, 0x63
        /*0036*/ 	.byte	0x75, 0x74, 0x65, 0x2f, 0x70, 0x6f, 0x69, 0x6e, 0x74, 0x65, 0x72, 0x5f, 0x66, 0x6c, 0x61, 0x67
        /*0046*/ 	.byte	0x67, 0x65, 0x64, 0x2e, 0x68, 0x70, 0x70, 0x00
	.type		$str$26,@object
	.size		$str$26,($str$25 - $str$26)
$str$26:
        /*004e*/ 	.byte	0x2f, 0x74, 0x6d, 0x70, 0x2f, 0x63, 0x75, 0x74, 0x6c, 0x61, 0x73, 0x73, 0x5f, 0x73, 0x77, 0x65
        /*005e*/ 	.byte	0x65, 0x70, 0x5f, 0x73, 0x72, 0x63, 0x2f, 0x69, 0x6e, 0x63, 0x6c, 0x75, 0x64, 0x65, 0x2f, 0x63
        /*006e*/ 	.byte	0x75, 0x74, 0x65, 0x2f, 0x61, 0x74, 0x6f, 0x6d, 0x2f, 0x63, 0x6f, 0x70, 0x79, 0x5f, 0x74, 0x72
        /*007e*/ 	.byte	0x61, 0x69, 0x74, 0x73, 0x5f, 0x73, 0x6d, 0x31, 0x30, 0x30, 0x2e, 0x68, 0x70, 0x70, 0x00
	.type		$str$25,@object
	.size		$str$25,(__unnamed_1 - $str$25)
$str$25:
        /*008d*/ 	.byte	0x28, 0x28, 0x75, 0x69, 0x6e, 0x74, 0x33, 0x32, 0x5f, 0x74, 0x28, 0x74, 0x68, 0x72, 0x65, 0x61
        /*009d*/ 	.byte	0x64, 0x49, 0x64, 0x78, 0x2e, 0x78, 0x29, 0x20, 0x2f, 0x20, 0x33, 0x32, 0x29, 0x20, 0x25, 0x20
        /*00ad*/ 	.byte	0x34, 0x29, 0x20, 0x3d, 0x3d, 0x20, 0x28, 0x28, 0x28, 0x74, 0x6d, 0x65, 0x6d, 0x5f, 0x61, 0x64
        /*00bd*/ 	.byte	0x64, 0x72, 0x20, 0x3e, 0x3e, 0x20, 0x31, 0x36, 0x29, 0x20, 0x2f, 0x20, 0x33, 0x32, 0x29, 0x20
        /*00cd*/ 	.byte	0x25, 0x20, 0x34, 0x29, 0x00
	.type		__unnamed_1,@object
	.size		__unnamed_1,(__unnamed_2 - __unnamed_1)
__unnamed_1:
        /*00d2*/ 	.byte	0x61, 0x75, 0x74, 0x6f, 0x20, 0x63, 0x75, 0x74, 0x65, 0x3a, 0x3a, 0x61, 0x73, 0x5f, 0x70, 0x6f
        /* <DEDUP_REMOVED lines=24> */
        /*0262*/ 	.byte	0x30, 0x34, 0x38, 0x3e, 0x3e, 0x3e, 0x3e, 0x5d, 0x00
	.type		__unnamed_2,@object
	.size		__unnamed_2,(.L_2 - __unnamed_2)
__unnamed_2:
        /* <DEDUP_REMOVED lines=45> */
        /*053b*/ 	.byte	0x3e, 0x3e, 0x3e, 0x5d, 0x00
.L_2:


//--------------------- .nv.shared._ZN7cutlass13device_kernelINS_4gemm6kernel13GemmUniversalIN4cute5tupleIJiiiiEEENS1_10collective13CollectiveMmaINS1_35MainloopSm100TmaUmmaWarpSpecializedILi3ELi2ELi4ENS5_IJNS4_1CILi1EEESB_SB_EEEEENS5_IJNSA_ILi64EEESE_NSA_ILi32EEEEEENS_10bfloat16_tENS5_IJlSB_lEEESH_SI_NS4_8TiledMMAINS4_8MMA_AtomIJNS4_20SM100_MMA_F16BF16_SSISH_SH_fLi64ELi64ELNS4_4UMMA5MajorE0ELSN_0ELNSM_7ScaleInE0ELSO_0EEEEEENS4_6LayoutISC_NS5_IJNSA_ILi0EEESS_SS_EEEEENS5_IJNS4_10UnderscoreESV_SV_EEEEENS4_13SM90_TMA_LOADENS4_14ComposedLayoutINS4_7SwizzleILi2ELi4ELi3EEENS4_18smem_ptr_flag_bitsILi16EEENSR_INS5_IJNSA_ILi8EEESF_EEENS5_IJSF_SB_EEEEEEEvNS4_8identityESY_S18_vS19_EENS_8epilogue10collective18CollectiveEpilogueINS1B_23Sm100TmaWarpSpecializedILi3ELi2ELi16ELb1ELb0EEEJSG_NS5_IJNSR_ISE_SB_EENSR_ISF_SB_EEEEESH_SI_SH_SI_NS1B_6fusion15FusionCallbacksIS1F_NS1J_17LinearCombinationISH_fSH_fLNS_15FloatRoundStyleE2EEESG_S1I_JEEENS4_5SM1004TMEM4LOAD26SM100_TMEM_LOAD_16dp256b4xESY_S18_NS4_17SM75_U32x4_LDSM_NENS4_14SM90_TMA_STOREES18_NS4_17SM90_U32x4_STSM_NENS4_39AutoVectorizingCopyWithAssumedAlignmentILi128EEEEEEvvEEEEvNT_6ParamsE --------------------------
	.section	.nv.shared._ZN7cutlass13device_kernelINS_4gemm6kernel13GemmUniversalIN4cute5tupleIJiiiiEEENS1_10collective13CollectiveMmaINS1_35MainloopSm100TmaUmmaWarpSpecializedILi3ELi2ELi4ENS5_IJNS4_1CILi1EEESB_SB_EEEEENS5_IJNSA_ILi64EEESE_NSA_ILi32EEEEEENS_10bfloat16_tENS5_IJlSB_lEEESH_SI_NS4_8TiledMMAINS4_8MMA_AtomIJNS4_20SM100_MMA_F16BF16_SSISH_SH_fLi64ELi64ELNS4_4UMMA5MajorE0ELSN_0ELNSM_7ScaleInE0ELSO_0EEEEEENS4_6LayoutISC_NS5_IJNSA_ILi0EEESS_SS_EEEEENS5_IJNS4_10UnderscoreESV_SV_EEEEENS4_13SM90_TMA_LOADENS4_14ComposedLayoutINS4_7SwizzleILi2ELi4ELi3EEENS4_18smem_ptr_flag_bitsILi16EEENSR_INS5_IJNSA_ILi8EEESF_EEENS5_IJSF_SB_EEEEEEEvNS4_8identityESY_S18_vS19_EENS_8epilogue10collective18CollectiveEpilogueINS1B_23Sm100TmaWarpSpecializedILi3ELi2ELi16ELb1ELb0EEEJSG_NS5_IJNSR_ISE_SB_EENSR_ISF_SB_EEEEESH_SI_SH_SI_NS1B_6fusion15FusionCallbacksIS1F_NS1J_17LinearCombinationISH_fSH_fLNS_15FloatRoundStyleE2EEESG_S1I_JEEENS4_5SM1004TMEM4LOAD26SM100_TMEM_LOAD_16dp256b4xESY_S18_NS4_17SM75_U32x4_LDSM_NENS4_14SM90_TMA_STOREES18_NS4_17SM90_U32x4_STSM_NENS4_39AutoVectorizingCopyWithAssumedAlignmentILi128EEEEEEvvEEEEvNT_6ParamsE,"aw",@nobits
	.sectionflags	@""
	.align	16
	.zero		1024


//--------------------- .nv.shared.reserved.0     --------------------------
	.section	.nv.shared.reserved.0,"aw",@nobits
	.weak		__nv_reservedSMEM_offset_0_alias
	.size		__nv_reservedSMEM_offset_0_alias, 0, 64
	.other		__nv_reservedSMEM_offset_0_alias,@"STO_CUDA_RESERVED_SHARED STV_DEFAULT"
__nv_reservedSMEM_offset_0_alias:
	.zero		0
.nv.shared.reserved.0:
	.zero		64
	.weak		__nv_reservedSMEM_tcgen05_partition
	.type		__nv_reservedSMEM_tcgen05_partition,@object
	.size		__nv_reservedSMEM_tcgen05_partition,(.L_0 - __nv_reservedSMEM_tcgen05_partition)
__nv_reservedSMEM_tcgen05_partition:
	.zero		32
.L_0:


//--------------------- .nv.global                --------------------------
	.section	.nv.global,"aw",@nobits
.nv.global:
	.type		_ZN39_INTERNAL_b30bfd43_4_k_cu_c264a29f_62924cute1_E,@object
	.size		_ZN39_INTERNAL_b30bfd43_4_k_cu_c264a29f_62924cute1_E,(_ZN39_INTERNAL_b30bfd43_4_k_cu_c264a29f_62924cuda3std3__45__cpo6cbeginE - _ZN39_INTERNAL_b30bfd43_4_k_cu_c264a29f_62924cute1_E)
_ZN39_INTERNAL_b30bfd43_4_k_cu_c264a29f_62924cute1_E:
	.zero		1
	.type		_ZN39_INTERNAL_b30bfd43_4_k_cu_c264a29f_62924cuda3std3__45__cpo6cbeginE,@object
	.size		_ZN39_INTERNAL_b30bfd43_4_k_cu_c264a29f_62924cuda3std3__45__cpo6cbeginE,(_ZN39_INTERNAL_b30bfd43_4_k_cu_c264a29f_62924cuda3std3__48in_placeE - _ZN39_INTERNAL_b30bfd43_4_k_cu_c264a29f_62924cuda3std3__45__cpo6cbeginE)
_ZN39_INTERNAL_b30bfd43_4_k_cu_c264a29f_62924cuda3std3__45__cpo6cbeginE:
	.zero		1
	.type		_ZN39_INTERNAL_b30bfd43_4_k_cu_c264a29f_62924cuda3std3__48in_placeE,@object
	.size		_ZN39_INTERNAL_b30bfd43_4_k_cu_c264a29f_62924cuda3std3__48in_placeE,(_ZN39_INTERNAL_b30bfd43_4_k_cu_c264a29f_62924cuda3std6ranges3__45__cpo9iter_moveE - _ZN39_INTERNAL_b30bfd43_4_k_cu_c264a29f_62924cuda3std3__48in_placeE)
_ZN39_INTERNAL_b30bfd43_4_k_cu_c264a29f_62924cuda3std3__48in_placeE:
	.zero		1
	.type		_ZN39_INTERNAL_b30bfd43_4_k_cu_c264a29f_62924cuda3std6ranges3__45__cpo9iter_moveE,@object
	.size		_ZN39_INTERNAL_b30bfd43_4_k_cu_c264a29f_62924cuda3std6ranges3__45__cpo9iter_moveE,(_ZN39_INTERNAL_b30bfd43_4_k_cu_c264a29f_62924cuda3std3__45__cpo5beginE - _ZN39_INTERNAL_b30bfd43_4_k_cu_c264a29f_62924cuda3std6ranges3__45__cpo9iter_moveE)
_ZN39_INTERNAL_b30bfd43_4_k_cu_c264a29f_62924cuda3std6ranges3__45__cpo9iter_moveE:
	.zero		1
	.type		_ZN39_INTERNAL_b30bfd43_4_k_cu_c264a29f_62924cuda3std3__45__cpo5beginE,@object
	.size		_ZN39_INTERNAL_b30bfd43_4_k_cu_c264a29f_62924cuda3std3__45__cpo5beginE,(_ZN39_INTERNAL_b30bfd43_4_k_cu_c264a29f_62924cuda3std3__441_GLOBAL__N__b30bfd43_4_k_cu_c264a29f_62926ignoreE - _ZN39_INTERNAL_b30bfd43_4_k_cu_c264a29f_62924cuda3std3__45__cpo5beginE)
_ZN39_INTERNAL_b30bfd43_4_k_cu_c264a29f_62924cuda3std3__45__cpo5beginE:
	.zero		1
	.type		_ZN39_INTERNAL_b30bfd43_4_k_cu_c264a29f_62924cuda3std3__441_GLOBAL__N__b30bfd43_4_k_cu_c264a29f_62926ignoreE,@object
	.size		_ZN39_INTERNAL_b30bfd43_4_k_cu_c264a29f_62924cuda3std3__441_GLOBAL__N__b30bfd43_4_k_cu_c264a29f_62926ignoreE,(_ZN39_INTERNAL_b30bfd43_4_k_cu_c264a29f_62924cute7productE - _ZN39_INTERNAL_b30bfd43_4_k_cu_c264a29f_62924cuda3std3__441_GLOBAL__N__b30bfd43_4_k_cu_c264a29f_62926ignoreE)
_ZN39_INTERNAL_b30bfd43_4_k_cu_c264a29f_62924cuda3std3__441_GLOBAL__N__b30bfd43_4_k_cu_c264a29f_62926ignoreE:
	.zero		1
	.type		_ZN39_INTERNAL_b30bfd43_4_k_cu_c264a29f_62924cute7productE,@object
	.size		_ZN39_INTERNAL_b30bfd43_4_k_cu_c264a29f_62924cute7productE,(_ZN39_INTERNAL_b30bfd43_4_k_cu_c264a29f_62924cuda3std3__45__cpo3endE - _ZN39_INTERNAL_b30bfd43_4_k_cu_c264a29f_62924cute7productE)
_ZN39_INTERNAL_b30bfd43_4_k_cu_c264a29f_62924cute7productE:
	.zero		1
	.type		_ZN39_INTERNAL_b30bfd43_4_k_cu_c264a29f_62924cuda3std3__45__cpo3endE,@object
	.size		_ZN39_INTERNAL_b30bfd43_4_k_cu_c264a29f_62924cuda3std3__45__cpo3endE,(_ZN39_INTERNAL_b30bfd43_4_k_cu_c264a29f_62924cuda3std3__419piecewise_constructE - _ZN39_INTERNAL_b30bfd43_4_k_cu_c264a29f_62924cuda3std3__45__cpo3endE)
_ZN39_INTERNAL_b30bfd43_4_k_cu_c264a29f_62924cuda3std3__45__cpo3endE:
	.zero		1
	.type		_ZN39_INTERNAL_b30bfd43_4_k_cu_c264a29f_62924cuda3std3__419piecewise_constructE,@object
	.size		_ZN39_INTERNAL_b30bfd43_4_k_cu_c264a29f_62924cuda3std3__419piecewise_constructE,(_ZN39_INTERNAL_b30bfd43_4_k_cu_c264a29f_62924cuda3std3__45__cpo4cendE - _ZN39_INTERNAL_b30bfd43_4_k_cu_c264a29f_62924cuda3std3__419piecewise_constructE)
_ZN39_INTERNAL_b30bfd43_4_k_cu_c264a29f_62924cuda3std3__419piecewise_constructE:
	.zero		1
	.type		_ZN39_INTERNAL_b30bfd43_4_k_cu_c264a29f_62924cuda3std3__45__cpo4cendE,@object
	.size		_ZN39_INTERNAL_b30bfd43_4_k_cu_c264a29f_62924cuda3std3__45__cpo4cendE,(_ZN39_INTERNAL_b30bfd43_4_k_cu_c264a29f_62924cuda3std6ranges3__45__cpo4swapE - _ZN39_INTERNAL_b30bfd43_4_k_cu_c264a29f_62924cuda3std3__45__cpo4cendE)
_ZN39_INTERNAL_b30bfd43_4_k_cu_c264a29f_62924cuda3std3__45__cpo4cendE:
	.zero		1
	.type		_ZN39_INTERNAL_b30bfd43_4_k_cu_c264a29f_62924cuda3std6ranges3__45__cpo4swapE,@object
	.size		_ZN39_INTERNAL_b30bfd43_4_k_cu_c264a29f_62924cuda3std6ranges3__45__cpo4swapE,(.L_10 - _ZN39_INTERNAL_b30bfd43_4_k_cu_c264a29f_62924cuda3std6ranges3__45__cpo4swapE)
_ZN39_INTERNAL_b30bfd43_4_k_cu_c264a29f_62924cuda3std6ranges3__45__cpo4swapE:
	.zero		1
.L_10:


//--------------------- .nv.constant0._ZN7cutlass13device_kernelINS_4gemm6kernel13GemmUniversalIN4cute5tupleIJiiiiEEENS1_10collective13CollectiveMmaINS1_35MainloopSm100TmaUmmaWarpSpecializedILi3ELi2ELi4ENS5_IJNS4_1CILi1EEESB_SB_EEEEENS5_IJNSA_ILi64EEESE_NSA_ILi32EEEEEENS_10bfloat16_tENS5_IJlSB_lEEESH_SI_NS4_8TiledMMAINS4_8MMA_AtomIJNS4_20SM100_MMA_F16BF16_SSISH_SH_fLi64ELi64ELNS4_4UMMA5MajorE0ELSN_0ELNSM_7ScaleInE0ELSO_0EEEEEENS4_6LayoutISC_NS5_IJNSA_ILi0EEESS_SS_EEEEENS5_IJNS4_10UnderscoreESV_SV_EEEEENS4_13SM90_TMA_LOADENS4_14ComposedLayoutINS4_7SwizzleILi2ELi4ELi3EEENS4_18smem_ptr_flag_bitsILi16EEENSR_INS5_IJNSA_ILi8EEESF_EEENS5_IJSF_SB_EEEEEEEvNS4_8identityESY_S18_vS19_EENS_8epilogue10collective18CollectiveEpilogueINS1B_23Sm100TmaWarpSpecializedILi3ELi2ELi16ELb1ELb0EEEJSG_NS5_IJNSR_ISE_SB_EENSR_ISF_SB_EEEEESH_SI_SH_SI_NS1B_6fusion15FusionCallbacksIS1F_NS1J_17LinearCombinationISH_fSH_fLNS_15FloatRoundStyleE2EEESG_S1I_JEEENS4_5SM1004TMEM4LOAD26SM100_TMEM_LOAD_16dp256b4xESY_S18_NS4_17SM75_U32x4_LDSM_NENS4_14SM90_TMA_STOREES18_NS4_17SM90_U32x4_STSM_NENS4_39AutoVectorizingCopyWithAssumedAlignmentILi128EEEEEEvvEEEEvNT_6ParamsE --------------------------
	.section	.nv.constant0._ZN7cutlass13device_kernelINS_4gemm6kernel13GemmUniversalIN4cute5tupleIJiiiiEEENS1_10collective13CollectiveMmaINS1_35MainloopSm100TmaUmmaWarpSpecializedILi3ELi2ELi4ENS5_IJNS4_1CILi1EEESB_SB_EEEEENS5_IJNSA_ILi64EEESE_NSA_ILi32EEEEEENS_10bfloat16_tENS5_IJlSB_lEEESH_SI_NS4_8TiledMMAINS4_8MMA_AtomIJNS4_20SM100_MMA_F16BF16_SSISH_SH_fLi64ELi64ELNS4_4UMMA5MajorE0ELSN_0ELNSM_7ScaleInE0ELSO_0EEEEEENS4_6LayoutISC_NS5_IJNSA_ILi0EEESS_SS_EEEEENS5_IJNS4_10UnderscoreESV_SV_EEEEENS4_13SM90_TMA_LOADENS4_14ComposedLayoutINS4_7SwizzleILi2ELi4ELi3EEENS4_18smem_ptr_flag_bitsILi16EEENSR_INS5_IJNSA_ILi8EEESF_EEENS5_IJSF_SB_EEEEEEEvNS4_8identityESY_S18_vS19_EENS_8epilogue10collective18CollectiveEpilogueINS1B_23Sm100TmaWarpSpecializedILi3ELi2ELi16ELb1ELb0EEEJSG_NS5_IJNSR_ISE_SB_EENSR_ISF_SB_EEEEESH_SI_SH_SI_NS1B_6fusion15FusionCallbacksIS1F_NS1J_17LinearCombinationISH_fSH_fLNS_15FloatRoundStyleE2EEESG_S1I_JEEENS4_5SM1004TMEM4LOAD26SM100_TMEM_LOAD_16dp256b4xESY_S18_NS4_17SM75_U32x4_LDSM_NENS4_14SM90_TMA_STOREES18_NS4_17SM90_U32x4_STSM_NENS4_39AutoVectorizingCopyWithAssumedAlignmentILi128EEEEEEvvEEEEvNT_6ParamsE,"a",@progbits
	.sectionflags	@""
	.align	4
.nv.constant0._ZN7cutlass13device_kernelINS_4gemm6kernel13GemmUniversalIN4cute5tupleIJiiiiEEENS1_10collective13CollectiveMmaINS1_35MainloopSm100TmaUmmaWarpSpecializedILi3ELi2ELi4ENS5_IJNS4_1CILi1EEESB_SB_EEEEENS5_IJNSA_ILi64EEESE_NSA_ILi32EEEEEENS_10bfloat16_tENS5_IJlSB_lEEESH_SI_NS4_8TiledMMAINS4_8MMA_AtomIJNS4_20SM100_MMA_F16BF16_SSISH_SH_fLi64ELi64ELNS4_4UMMA5MajorE0ELSN_0ELNSM_7ScaleInE0ELSO_0EEEEEENS4_6LayoutISC_NS5_IJNSA_ILi0EEESS_SS_EEEEENS5_IJNS4_10UnderscoreESV_SV_EEEEENS4_13SM90_TMA_LOADENS4_14ComposedLayoutINS4_7SwizzleILi2ELi4ELi3EEENS4_18smem_ptr_flag_bitsILi16EEENSR_INS5_IJNSA_ILi8EEESF_EEENS5_IJSF_SB_EEEEEEEvNS4_8identityESY_S18_vS19_EENS_8epilogue10collective18CollectiveEpilogueINS1B_23Sm100TmaWarpSpecializedILi3ELi2ELi16ELb1ELb0EEEJSG_NS5_IJNSR_ISE_SB_EENSR_ISF_SB_EEEEESH_SI_SH_SI_NS1B_6fusion15FusionCallbacksIS1F_NS1J_17LinearCombinationISH_fSH_fLNS_15FloatRoundStyleE2EEESG_S1I_JEEENS4_5SM1004TMEM4LOAD26SM100_TMEM_LOAD_16dp256b4xESY_S18_NS4_17SM75_U32x4_LDSM_NENS4_14SM90_TMA_STOREES18_NS4_17SM90_U32x4_STSM_NENS4_39AutoVectorizingCopyWithAssumedAlignmentILi128EEEEEEvvEEEEvNT_6ParamsE:
	.zero		2944


//--------------------- SYMBOLS --------------------------

	.type		.nv.reservedSmem.offset0,@object
	.size		.nv.reservedSmem.offset0,0x4
	.type		.nv.reservedSmem.cap,@object
	.size		.nv.reservedSmem.cap,0x4
	.type		__assertfail,@function
